//
// Generated by NVIDIA NVVM Compiler
//
// Compiler Build ID: CL-36424714
// Cuda compilation tools, release 13.0, V13.0.88
// Based on NVVM 20.0.0
//

.version 9.0
.target sm_100
.address_size 64

	// .globl	_Z19troca_diagonal_zeroPdS_ii
// _ZZ19troca_diagonal_zeroPdS_iiE1k has been demoted
// _ZZ9fix_linhaPdS_iiE1D has been demoted
// _ZZ9fix_linhaPdS_iiE11SharedRow_A has been demoted
// _ZZ9fix_linhaPdS_iiE11SharedRow_B has been demoted
// _ZZ16fix_No_idColunasPdS_iiE7AColIdj has been demoted
// _ZZ16fix_No_idColunasPdS_iiE7BColIdj has been demoted
// _ZZ16fix_No_idColunasPdS_iiE5col_M has been demoted
// _ZZ16fix_No_idColunasPdS_iiE6colj_M has been demoted
// _ZZ16fix_No_idColunasPdS_iiE8colj_Idn has been demoted
// _ZZ12fix_idColunaPdS_iiE7AColIdj has been demoted
// _ZZ12fix_idColunaPdS_iiE5col_M has been demoted
// _ZZ12fix_idColunaPdS_iiE6colj_M has been demoted

.visible .entry _Z19troca_diagonal_zeroPdS_ii(
	.param .u64 .ptr .align 1 _Z19troca_diagonal_zeroPdS_ii_param_0,
	.param .u64 .ptr .align 1 _Z19troca_diagonal_zeroPdS_ii_param_1,
	.param .u32 _Z19troca_diagonal_zeroPdS_ii_param_2,
	.param .u32 _Z19troca_diagonal_zeroPdS_ii_param_3
)
{
	.reg .pred 	%p<41>;
	.reg .b32 	%r<76>;
	.reg .b64 	%rd<49>;
	.reg .b64 	%fd<35>;
	// demoted variable
	.shared .align 4 .u32 _ZZ19troca_diagonal_zeroPdS_iiE1k;
	ld.param.u64 	%rd31, [_Z19troca_diagonal_zeroPdS_ii_param_0];
	ld.param.u64 	%rd30, [_Z19troca_diagonal_zeroPdS_ii_param_1];
	ld.param.u32 	%r28, [_Z19troca_diagonal_zeroPdS_ii_param_2];
	ld.param.u32 	%r29, [_Z19troca_diagonal_zeroPdS_ii_param_3];
	cvta.to.global.u64 	%rd1, %rd31;
	mov.u32 	%r30, %ctaid.x;
	mov.u32 	%r31, %ntid.x;
	mov.u32 	%r32, %tid.x;
	mad.lo.s32 	%r1, %r30, %r31, %r32;
	setp.ge.s32 	%p1, %r1, %r28;
	@%p1 bra 	$L__BB0_74;
	mul.lo.s32 	%r2, %r29, %r28;
	add.s32 	%r33, %r2, %r29;
	mul.wide.s32 	%rd32, %r33, 8;
	add.s64 	%rd33, %rd1, %rd32;
	ld.global.f64 	%fd1, [%rd33];
	setp.neu.f64 	%p2, %fd1, 0d0000000000000000;
	@%p2 bra 	$L__BB0_74;
	setp.lt.s32 	%p3, %r28, 1;
	@%p3 bra 	$L__BB0_73;
	add.s32 	%r35, %r28, -1;
	and.b32  	%r3, %r28, 15;
	setp.lt.u32 	%p4, %r35, 15;
	mov.b32 	%r71, 0;
	@%p4 bra 	$L__BB0_38;
	and.b32  	%r71, %r28, 2147483632;
	neg.s32 	%r69, %r71;
	shl.b32 	%r6, %r28, 4;
	mov.b32 	%r68, 7;
	mul.wide.u32 	%rd3, %r28, 8;
	mov.u32 	%r67, %r29;
$L__BB0_5:
	.pragma "nounroll";
	mul.wide.s32 	%rd34, %r67, 8;
	add.s64 	%rd2, %rd1, %rd34;
	ld.global.f64 	%fd2, [%rd2];
	setp.eq.f64 	%p5, %fd2, 0d0000000000000000;
	@%p5 bra 	$L__BB0_7;
	add.s32 	%r37, %r68, -7;
	st.shared.u32 	[_ZZ19troca_diagonal_zeroPdS_iiE1k], %r37;
$L__BB0_7:
	add.s64 	%rd4, %rd2, %rd3;
	ld.global.f64 	%fd3, [%rd4];
	setp.eq.f64 	%p6, %fd3, 0d0000000000000000;
	@%p6 bra 	$L__BB0_9;
	add.s32 	%r38, %r68, -6;
	st.shared.u32 	[_ZZ19troca_diagonal_zeroPdS_iiE1k], %r38;
$L__BB0_9:
	add.s64 	%rd5, %rd4, %rd3;
	ld.global.f64 	%fd4, [%rd5];
	setp.eq.f64 	%p7, %fd4, 0d0000000000000000;
	@%p7 bra 	$L__BB0_11;
	add.s32 	%r39, %r68, -5;
	st.shared.u32 	[_ZZ19troca_diagonal_zeroPdS_iiE1k], %r39;
$L__BB0_11:
	add.s64 	%rd6, %rd5, %rd3;
	ld.global.f64 	%fd5, [%rd6];
	setp.eq.f64 	%p8, %fd5, 0d0000000000000000;
	@%p8 bra 	$L__BB0_13;
	add.s32 	%r40, %r68, -4;
	st.shared.u32 	[_ZZ19troca_diagonal_zeroPdS_iiE1k], %r40;
$L__BB0_13:
	add.s64 	%rd7, %rd6, %rd3;
	ld.global.f64 	%fd6, [%rd7];
	setp.eq.f64 	%p9, %fd6, 0d0000000000000000;
	@%p9 bra 	$L__BB0_15;
	add.s32 	%r41, %r68, -3;
	st.shared.u32 	[_ZZ19troca_diagonal_zeroPdS_iiE1k], %r41;
$L__BB0_15:
	add.s64 	%rd8, %rd7, %rd3;
	ld.global.f64 	%fd7, [%rd8];
	setp.eq.f64 	%p10, %fd7, 0d0000000000000000;
	@%p10 bra 	$L__BB0_17;
	add.s32 	%r42, %r68, -2;
	st.shared.u32 	[_ZZ19troca_diagonal_zeroPdS_iiE1k], %r42;
$L__BB0_17:
	add.s64 	%rd9, %rd8, %rd3;
	ld.global.f64 	%fd8, [%rd9];
	setp.eq.f64 	%p11, %fd8, 0d0000000000000000;
	@%p11 bra 	$L__BB0_19;
	add.s32 	%r43, %r68, -1;
	st.shared.u32 	[_ZZ19troca_diagonal_zeroPdS_iiE1k], %r43;
$L__BB0_19:
	add.s64 	%rd10, %rd9, %rd3;
	ld.global.f64 	%fd9, [%rd10];
	setp.eq.f64 	%p12, %fd9, 0d0000000000000000;
	@%p12 bra 	$L__BB0_21;
	st.shared.u32 	[_ZZ19troca_diagonal_zeroPdS_iiE1k], %r68;
$L__BB0_21:
	add.s64 	%rd11, %rd10, %rd3;
	ld.global.f64 	%fd10, [%rd11];
	setp.eq.f64 	%p13, %fd10, 0d0000000000000000;
	@%p13 bra 	$L__BB0_23;
	add.s32 	%r44, %r68, 1;
	st.shared.u32 	[_ZZ19troca_diagonal_zeroPdS_iiE1k], %r44;
$L__BB0_23:
	add.s64 	%rd12, %rd11, %rd3;
	ld.global.f64 	%fd11, [%rd12];
	setp.eq.f64 	%p14, %fd11, 0d0000000000000000;
	@%p14 bra 	$L__BB0_25;
	add.s32 	%r45, %r68, 2;
	st.shared.u32 	[_ZZ19troca_diagonal_zeroPdS_iiE1k], %r45;
$L__BB0_25:
	add.s64 	%rd13, %rd12, %rd3;
	ld.global.f64 	%fd12, [%rd13];
	setp.eq.f64 	%p15, %fd12, 0d0000000000000000;
	@%p15 bra 	$L__BB0_27;
	add.s32 	%r46, %r68, 3;
	st.shared.u32 	[_ZZ19troca_diagonal_zeroPdS_iiE1k], %r46;
$L__BB0_27:
	add.s64 	%rd14, %rd13, %rd3;
	ld.global.f64 	%fd13, [%rd14];
	setp.eq.f64 	%p16, %fd13, 0d0000000000000000;
	@%p16 bra 	$L__BB0_29;
	add.s32 	%r47, %r68, 4;
	st.shared.u32 	[_ZZ19troca_diagonal_zeroPdS_iiE1k], %r47;
$L__BB0_29:
	add.s64 	%rd15, %rd14, %rd3;
	ld.global.f64 	%fd14, [%rd15];
	setp.eq.f64 	%p17, %fd14, 0d0000000000000000;
	@%p17 bra 	$L__BB0_31;
	add.s32 	%r48, %r68, 5;
	st.shared.u32 	[_ZZ19troca_diagonal_zeroPdS_iiE1k], %r48;
$L__BB0_31:
	add.s64 	%rd16, %rd15, %rd3;
	ld.global.f64 	%fd15, [%rd16];
	setp.eq.f64 	%p18, %fd15, 0d0000000000000000;
	@%p18 bra 	$L__BB0_33;
	add.s32 	%r49, %r68, 6;
	st.shared.u32 	[_ZZ19troca_diagonal_zeroPdS_iiE1k], %r49;
$L__BB0_33:
	add.s64 	%rd17, %rd16, %rd3;
	ld.global.f64 	%fd16, [%rd17];
	setp.eq.f64 	%p19, %fd16, 0d0000000000000000;
	@%p19 bra 	$L__BB0_35;
	add.s32 	%r50, %r68, 7;
	st.shared.u32 	[_ZZ19troca_diagonal_zeroPdS_iiE1k], %r50;
$L__BB0_35:
	add.s64 	%rd35, %rd17, %rd3;
	ld.global.f64 	%fd17, [%rd35];
	setp.eq.f64 	%p20, %fd17, 0d0000000000000000;
	@%p20 bra 	$L__BB0_37;
	add.s32 	%r51, %r68, 8;
	st.shared.u32 	[_ZZ19troca_diagonal_zeroPdS_iiE1k], %r51;
$L__BB0_37:
	add.s32 	%r69, %r69, 16;
	add.s32 	%r68, %r68, 16;
	add.s32 	%r67, %r67, %r6;
	setp.ne.s32 	%p21, %r69, 0;
	@%p21 bra 	$L__BB0_5;
$L__BB0_38:
	setp.eq.s32 	%p22, %r3, 0;
	@%p22 bra 	$L__BB0_73;
	and.b32  	%r14, %r28, 7;
	setp.lt.u32 	%p23, %r3, 8;
	@%p23 bra 	$L__BB0_57;
	mad.lo.s32 	%r52, %r71, %r28, %r29;
	mul.wide.s32 	%rd36, %r52, 8;
	add.s64 	%rd18, %rd1, %rd36;
	ld.global.f64 	%fd18, [%rd18];
	setp.eq.f64 	%p24, %fd18, 0d0000000000000000;
	@%p24 bra 	$L__BB0_42;
	st.shared.u32 	[_ZZ19troca_diagonal_zeroPdS_iiE1k], %r71;
$L__BB0_42:
	mul.wide.u32 	%rd19, %r28, 8;
	add.s64 	%rd20, %rd18, %rd19;
	ld.global.f64 	%fd19, [%rd20];
	setp.eq.f64 	%p25, %fd19, 0d0000000000000000;
	@%p25 bra 	$L__BB0_44;
	add.s32 	%r53, %r71, 1;
	st.shared.u32 	[_ZZ19troca_diagonal_zeroPdS_iiE1k], %r53;
$L__BB0_44:
	add.s64 	%rd21, %rd20, %rd19;
	ld.global.f64 	%fd20, [%rd21];
	setp.eq.f64 	%p26, %fd20, 0d0000000000000000;
	@%p26 bra 	$L__BB0_46;
	add.s32 	%r54, %r71, 2;
	st.shared.u32 	[_ZZ19troca_diagonal_zeroPdS_iiE1k], %r54;
$L__BB0_46:
	add.s64 	%rd22, %rd21, %rd19;
	ld.global.f64 	%fd21, [%rd22];
	setp.eq.f64 	%p27, %fd21, 0d0000000000000000;
	@%p27 bra 	$L__BB0_48;
	add.s32 	%r55, %r71, 3;
	st.shared.u32 	[_ZZ19troca_diagonal_zeroPdS_iiE1k], %r55;
$L__BB0_48:
	add.s64 	%rd23, %rd22, %rd19;
	ld.global.f64 	%fd22, [%rd23];
	setp.eq.f64 	%p28, %fd22, 0d0000000000000000;
	@%p28 bra 	$L__BB0_50;
	add.s32 	%r56, %r71, 4;
	st.shared.u32 	[_ZZ19troca_diagonal_zeroPdS_iiE1k], %r56;
$L__BB0_50:
	add.s64 	%rd24, %rd23, %rd19;
	ld.global.f64 	%fd23, [%rd24];
	setp.eq.f64 	%p29, %fd23, 0d0000000000000000;
	@%p29 bra 	$L__BB0_52;
	add.s32 	%r57, %r71, 5;
	st.shared.u32 	[_ZZ19troca_diagonal_zeroPdS_iiE1k], %r57;
$L__BB0_52:
	add.s64 	%rd25, %rd24, %rd19;
	ld.global.f64 	%fd24, [%rd25];
	setp.eq.f64 	%p30, %fd24, 0d0000000000000000;
	@%p30 bra 	$L__BB0_54;
	add.s32 	%r58, %r71, 6;
	st.shared.u32 	[_ZZ19troca_diagonal_zeroPdS_iiE1k], %r58;
$L__BB0_54:
	add.s64 	%rd37, %rd25, %rd19;
	ld.global.f64 	%fd25, [%rd37];
	setp.eq.f64 	%p31, %fd25, 0d0000000000000000;
	@%p31 bra 	$L__BB0_56;
	add.s32 	%r59, %r71, 7;
	st.shared.u32 	[_ZZ19troca_diagonal_zeroPdS_iiE1k], %r59;
$L__BB0_56:
	add.s32 	%r71, %r71, 8;
$L__BB0_57:
	setp.eq.s32 	%p32, %r14, 0;
	@%p32 bra 	$L__BB0_73;
	and.b32  	%r17, %r28, 3;
	setp.lt.u32 	%p33, %r14, 4;
	@%p33 bra 	$L__BB0_68;
	mad.lo.s32 	%r60, %r71, %r28, %r29;
	mul.wide.s32 	%rd38, %r60, 8;
	add.s64 	%rd26, %rd1, %rd38;
	ld.global.f64 	%fd26, [%rd26];
	setp.eq.f64 	%p34, %fd26, 0d0000000000000000;
	@%p34 bra 	$L__BB0_61;
	st.shared.u32 	[_ZZ19troca_diagonal_zeroPdS_iiE1k], %r71;
$L__BB0_61:
	mul.wide.u32 	%rd27, %r28, 8;
	add.s64 	%rd28, %rd26, %rd27;
	ld.global.f64 	%fd27, [%rd28];
	setp.eq.f64 	%p35, %fd27, 0d0000000000000000;
	@%p35 bra 	$L__BB0_63;
	add.s32 	%r61, %r71, 1;
	st.shared.u32 	[_ZZ19troca_diagonal_zeroPdS_iiE1k], %r61;
$L__BB0_63:
	add.s64 	%rd29, %rd28, %rd27;
	ld.global.f64 	%fd28, [%rd29];
	setp.eq.f64 	%p36, %fd28, 0d0000000000000000;
	@%p36 bra 	$L__BB0_65;
	add.s32 	%r62, %r71, 2;
	st.shared.u32 	[_ZZ19troca_diagonal_zeroPdS_iiE1k], %r62;
$L__BB0_65:
	add.s64 	%rd39, %rd29, %rd27;
	ld.global.f64 	%fd29, [%rd39];
	setp.eq.f64 	%p37, %fd29, 0d0000000000000000;
	@%p37 bra 	$L__BB0_67;
	add.s32 	%r63, %r71, 3;
	st.shared.u32 	[_ZZ19troca_diagonal_zeroPdS_iiE1k], %r63;
$L__BB0_67:
	add.s32 	%r71, %r71, 4;
$L__BB0_68:
	setp.eq.s32 	%p38, %r17, 0;
	@%p38 bra 	$L__BB0_73;
	mad.lo.s32 	%r74, %r71, %r28, %r29;
	neg.s32 	%r73, %r17;
$L__BB0_70:
	.pragma "nounroll";
	mul.wide.s32 	%rd40, %r74, 8;
	add.s64 	%rd41, %rd1, %rd40;
	ld.global.f64 	%fd30, [%rd41];
	setp.eq.f64 	%p39, %fd30, 0d0000000000000000;
	@%p39 bra 	$L__BB0_72;
	st.shared.u32 	[_ZZ19troca_diagonal_zeroPdS_iiE1k], %r71;
$L__BB0_72:
	add.s32 	%r71, %r71, 1;
	add.s32 	%r74, %r74, %r28;
	add.s32 	%r73, %r73, 1;
	setp.ne.s32 	%p40, %r73, 0;
	@%p40 bra 	$L__BB0_70;
$L__BB0_73:
	cvta.to.global.u64 	%rd42, %rd30;
	bar.sync 	0;
	ld.shared.u32 	%r64, [_ZZ19troca_diagonal_zeroPdS_iiE1k];
	mad.lo.s32 	%r65, %r64, %r28, %r1;
	mul.wide.s32 	%rd43, %r65, 8;
	add.s64 	%rd44, %rd1, %rd43;
	ld.global.f64 	%fd31, [%rd44];
	add.s32 	%r66, %r2, %r1;
	mul.wide.s32 	%rd45, %r66, 8;
	add.s64 	%rd46, %rd1, %rd45;
	ld.global.f64 	%fd32, [%rd46];
	st.global.f64 	[%rd44], %fd32;
	st.global.f64 	[%rd46], %fd31;
	add.s64 	%rd47, %rd42, %rd43;
	ld.global.f64 	%fd33, [%rd47];
	add.s64 	%rd48, %rd42, %rd45;
	ld.global.f64 	%fd34, [%rd48];
	st.global.f64 	[%rd47], %fd34;
	st.global.f64 	[%rd48], %fd33;
$L__BB0_74:
	ret;

}
	// .globl	_Z9fix_linhaPdS_ii
.visible .entry _Z9fix_linhaPdS_ii(
	.param .u64 .ptr .align 1 _Z9fix_linhaPdS_ii_param_0,
	.param .u64 .ptr .align 1 _Z9fix_linhaPdS_ii_param_1,
	.param .u32 _Z9fix_linhaPdS_ii_param_2,
	.param .u32 _Z9fix_linhaPdS_ii_param_3
)
{
	.reg .pred 	%p<2>;
	.reg .b32 	%r<15>;
	.reg .b64 	%rd<10>;
	.reg .b64 	%fd<9>;
	// demoted variable
	.shared .align 8 .f64 _ZZ9fix_linhaPdS_iiE1D;
	// demoted variable
	.shared .align 8 .b8 _ZZ9fix_linhaPdS_iiE11SharedRow_A[8192];
	// demoted variable
	.shared .align 8 .b8 _ZZ9fix_linhaPdS_iiE11SharedRow_B[8192];
	ld.param.u64 	%rd1, [_Z9fix_linhaPdS_ii_param_0];
	ld.param.u64 	%rd2, [_Z9fix_linhaPdS_ii_param_1];
	ld.param.u32 	%r3, [_Z9fix_linhaPdS_ii_param_2];
	ld.param.u32 	%r4, [_Z9fix_linhaPdS_ii_param_3];
	mov.u32 	%r5, %ctaid.x;
	shl.b32 	%r6, %r5, 10;
	mov.u32 	%r1, %tid.x;
	or.b32  	%r2, %r6, %r1;
	setp.ge.s32 	%p1, %r2, %r3;
	@%p1 bra 	$L__BB1_2;
	cvta.to.global.u64 	%rd3, %rd1;
	cvta.to.global.u64 	%rd4, %rd2;
	mul.lo.s32 	%r7, %r4, %r3;
	add.s32 	%r8, %r7, %r4;
	mul.wide.s32 	%rd5, %r8, 8;
	add.s64 	%rd6, %rd3, %rd5;
	ld.global.f64 	%fd1, [%rd6];
	st.shared.f64 	[_ZZ9fix_linhaPdS_iiE1D], %fd1;
	add.s32 	%r9, %r7, %r2;
	mul.wide.s32 	%rd7, %r9, 8;
	add.s64 	%rd8, %rd3, %rd7;
	ld.global.f64 	%fd2, [%rd8];
	shl.b32 	%r10, %r1, 3;
	mov.u32 	%r11, _ZZ9fix_linhaPdS_iiE11SharedRow_A;
	add.s32 	%r12, %r11, %r10;
	st.shared.f64 	[%r12], %fd2;
	add.s64 	%rd9, %rd4, %rd7;
	ld.global.f64 	%fd3, [%rd9];
	mov.u32 	%r13, _ZZ9fix_linhaPdS_iiE11SharedRow_B;
	add.s32 	%r14, %r13, %r10;
	st.shared.f64 	[%r14], %fd3;
	bar.sync 	0;
	ld.shared.f64 	%fd4, [%r12];
	ld.shared.f64 	%fd5, [_ZZ9fix_linhaPdS_iiE1D];
	div.rn.f64 	%fd6, %fd4, %fd5;
	st.shared.f64 	[%r12], %fd6;
	ld.shared.f64 	%fd7, [%r14];
	div.rn.f64 	%fd8, %fd7, %fd5;
	st.shared.f64 	[%r14], %fd8;
	st.global.f64 	[%rd9], %fd8;
	st.global.f64 	[%rd8], %fd6;
$L__BB1_2:
	ret;

}
	// .globl	_Z16fix_No_idColunasPdS_ii
.visible .entry _Z16fix_No_idColunasPdS_ii(
	.param .u64 .ptr .align 1 _Z16fix_No_idColunasPdS_ii_param_0,
	.param .u64 .ptr .align 1 _Z16fix_No_idColunasPdS_ii_param_1,
	.param .u32 _Z16fix_No_idColunasPdS_ii_param_2,
	.param .u32 _Z16fix_No_idColunasPdS_ii_param_3
)
{
	.reg .pred 	%p<5>;
	.reg .b32 	%r<26>;
	.reg .b64 	%rd<13>;
	.reg .b64 	%fd<17>;
	// demoted variable
	.shared .align 8 .f64 _ZZ16fix_No_idColunasPdS_iiE7AColIdj;
	// demoted variable
	.shared .align 8 .f64 _ZZ16fix_No_idColunasPdS_iiE7BColIdj;
	// demoted variable
	.shared .align 8 .b8 _ZZ16fix_No_idColunasPdS_iiE5col_M[128];
	// demoted variable
	.shared .align 8 .b8 _ZZ16fix_No_idColunasPdS_iiE6colj_M[128];
	// demoted variable
	.shared .align 8 .b8 _ZZ16fix_No_idColunasPdS_iiE8colj_Idn[128];
	ld.param.u64 	%rd5, [_Z16fix_No_idColunasPdS_ii_param_0];
	ld.param.u64 	%rd4, [_Z16fix_No_idColunasPdS_ii_param_1];
	ld.param.u32 	%r9, [_Z16fix_No_idColunasPdS_ii_param_2];
	ld.param.u32 	%r8, [_Z16fix_No_idColunasPdS_ii_param_3];
	cvta.to.global.u64 	%rd1, %rd5;
	mov.u32 	%r10, %ctaid.x;
	mov.u32 	%r11, %ntid.x;
	mov.u32 	%r1, %tid.x;
	mad.lo.s32 	%r2, %r10, %r11, %r1;
	mov.u32 	%r12, %ctaid.y;
	mov.u32 	%r13, %ntid.y;
	mov.u32 	%r14, %tid.y;
	mad.lo.s32 	%r15, %r12, %r13, %r14;
	max.s32 	%r16, %r2, %r15;
	setp.ge.s32 	%p1, %r16, %r9;
	@%p1 bra 	$L__BB2_7;
	mul.lo.s32 	%r4, %r9, %r2;
	add.s32 	%r17, %r4, %r8;
	mul.wide.s32 	%rd6, %r17, 8;
	add.s64 	%rd7, %rd1, %rd6;
	ld.global.f64 	%fd11, [%rd7];
	shl.b32 	%r18, %r1, 3;
	mov.u32 	%r19, _ZZ16fix_No_idColunasPdS_iiE5col_M;
	add.s32 	%r20, %r19, %r18;
	st.shared.f64 	[%r20], %fd11;
	bar.sync 	0;
	ld.shared.f64 	%fd1, [%r20];
	setp.eq.f64 	%p2, %fd1, 0d0000000000000000;
	@%p2 bra 	$L__BB2_7;
	cvta.to.global.u64 	%rd8, %rd4;
	add.s32 	%r21, %r4, %r15;
	mul.wide.s32 	%rd9, %r21, 8;
	add.s64 	%rd2, %rd1, %rd9;
	ld.global.f64 	%fd14, [%rd2];
	mov.u32 	%r23, _ZZ16fix_No_idColunasPdS_iiE6colj_M;
	add.s32 	%r5, %r23, %r18;
	st.shared.f64 	[%r5], %fd14;
	add.s64 	%rd3, %rd8, %rd9;
	ld.global.f64 	%fd16, [%rd3];
	mov.u32 	%r24, _ZZ16fix_No_idColunasPdS_iiE8colj_Idn;
	add.s32 	%r6, %r24, %r18;
	st.shared.f64 	[%r6], %fd16;
	mad.lo.s32 	%r25, %r8, %r9, %r15;
	mul.wide.s32 	%rd10, %r25, 8;
	add.s64 	%rd11, %rd1, %rd10;
	ld.global.f64 	%fd4, [%rd11];
	st.shared.f64 	[_ZZ16fix_No_idColunasPdS_iiE7AColIdj], %fd4;
	add.s64 	%rd12, %rd8, %rd10;
	ld.global.f64 	%fd5, [%rd12];
	st.shared.f64 	[_ZZ16fix_No_idColunasPdS_iiE7BColIdj], %fd5;
	setp.eq.s32 	%p3, %r2, %r8;
	@%p3 bra 	$L__BB2_6;
	setp.eq.s32 	%p4, %r15, %r8;
	@%p4 bra 	$L__BB2_5;
	mul.f64 	%fd12, %fd1, %fd4;
	sub.f64 	%fd14, %fd14, %fd12;
	st.shared.f64 	[%r5], %fd14;
$L__BB2_5:
	mul.f64 	%fd13, %fd1, %fd5;
	sub.f64 	%fd16, %fd16, %fd13;
	st.shared.f64 	[%r6], %fd16;
$L__BB2_6:
	st.global.f64 	[%rd3], %fd16;
	st.global.f64 	[%rd2], %fd14;
$L__BB2_7:
	ret;

}
	// .globl	_Z12fix_idColunaPdS_ii
.visible .entry _Z12fix_idColunaPdS_ii(
	.param .u64 .ptr .align 1 _Z12fix_idColunaPdS_ii_param_0,
	.param .u64 .ptr .align 1 _Z12fix_idColunaPdS_ii_param_1,
	.param .u32 _Z12fix_idColunaPdS_ii_param_2,
	.param .u32 _Z12fix_idColunaPdS_ii_param_3
)
{
	.reg .pred 	%p<4>;
	.reg .b32 	%r<15>;
	.reg .b64 	%rd<7>;
	.reg .b64 	%fd<9>;
	// demoted variable
	.shared .align 8 .f64 _ZZ12fix_idColunaPdS_iiE7AColIdj;
	// demoted variable
	.shared .align 8 .b8 _ZZ12fix_idColunaPdS_iiE5col_M[8192];
	// demoted variable
	.shared .align 8 .b8 _ZZ12fix_idColunaPdS_iiE6colj_M[8192];
	ld.param.u64 	%rd3, [_Z12fix_idColunaPdS_ii_param_0];
	ld.param.u32 	%r4, [_Z12fix_idColunaPdS_ii_param_2];
	ld.param.u32 	%r5, [_Z12fix_idColunaPdS_ii_param_3];
	cvta.to.global.u64 	%rd1, %rd3;
	mov.u32 	%r6, %ctaid.x;
	mov.u32 	%r7, %ntid.x;
	mov.u32 	%r1, %tid.x;
	mad.lo.s32 	%r2, %r6, %r7, %r1;
	setp.ge.s32 	%p1, %r2, %r4;
	@%p1 bra 	$L__BB3_5;
	mad.lo.s32 	%r8, %r4, %r2, %r5;
	mul.wide.s32 	%rd4, %r8, 8;
	add.s64 	%rd2, %rd1, %rd4;
	ld.global.f64 	%fd6, [%rd2];
	shl.b32 	%r9, %r1, 3;
	mov.u32 	%r10, _ZZ12fix_idColunaPdS_iiE5col_M;
	add.s32 	%r11, %r10, %r9;
	st.shared.f64 	[%r11], %fd6;
	bar.sync 	0;
	ld.shared.f64 	%fd1, [%r11];
	setp.eq.f64 	%p2, %fd1, 0d0000000000000000;
	@%p2 bra 	$L__BB3_5;
	ld.global.f64 	%fd8, [%rd2];
	mov.u32 	%r13, _ZZ12fix_idColunaPdS_iiE6colj_M;
	add.s32 	%r3, %r13, %r9;
	st.shared.f64 	[%r3], %fd8;
	mad.lo.s32 	%r14, %r5, %r4, %r5;
	mul.wide.s32 	%rd5, %r14, 8;
	add.s64 	%rd6, %rd1, %rd5;
	ld.global.f64 	%fd3, [%rd6];
	st.shared.f64 	[_ZZ12fix_idColunaPdS_iiE7AColIdj], %fd3;
	setp.eq.s32 	%p3, %r2, %r5;
	@%p3 bra 	$L__BB3_4;
	mul.f64 	%fd7, %fd1, %fd3;
	sub.f64 	%fd8, %fd8, %fd7;
	st.shared.f64 	[%r3], %fd8;
$L__BB3_4:
	st.global.f64 	[%rd2], %fd8;
$L__BB3_5:
	ret;

}


// ===== COMPILED SASS (sm_100) =====

	.target	sm_100

	.elftype	@"ET_EXEC"


//--------------------- .note.nv.tkinfo           --------------------------
	.section	.note.nv.tkinfo,"",@"SHT_NOTE"
	.sectionflags	@"SHF_NOTE_NV_TKINFO"
	.tkinfo
        /*0018*/ 	.word	0x00000002
        /*0030*/ 	.string	""
        /*0030*/ 	.string	"ptxas"
        /*0030*/ 	.string	"Cuda compilation tools, release 13.0, V13.0.88"
        /*0030*/ 	.string	"Build cuda_13.0.r13.0/compiler.36424714_0"
        /*0030*/ 	.string	"-arch sm_100 -m 64 "



//--------------------- .note.nv.cuinfo           --------------------------
	.section	.note.nv.cuinfo,"",@"SHT_NOTE"
	.sectionflags	@"SHF_NOTE_NV_CUINFO"
        /*0018*/ 	.short	0x0002
        /*001a*/ 	.short	0x0064
        /*001c*/ 	.short	0x0082
	.zero		2


//--------------------- .nv.info                  --------------------------
	.section	.nv.info,"",@"SHT_CUDA_INFO"
	.align	4


	//----- nvinfo : EIATTR_REGCOUNT
	.align		4
        /*0000*/ 	.byte	0x04, 0x2f
        /*0002*/ 	.short	(.L_1 - .L_0)
	.align		4
.L_0:
        /*0004*/ 	.word	index@(_Z19troca_diagonal_zeroPdS_ii)
        /*0008*/ 	.word	0x00000020


	//----- nvinfo : EIATTR_FRAME_SIZE
	.align		4
.L_1:
        /*000c*/ 	.byte	0x04, 0x11
        /*000e*/ 	.short	(.L_3 - .L_2)
	.align		4
.L_2:
        /*0010*/ 	.word	index@(_Z19troca_diagonal_zeroPdS_ii)
        /*0014*/ 	.word	0x00000000


	//----- nvinfo : EIATTR_REGCOUNT
	.align		4
.L_3:
        /*0018*/ 	.byte	0x04, 0x2f
        /*001a*/ 	.short	(.L_5 - .L_4)
	.align		4
.L_4:
        /*001c*/ 	.word	index@(_Z9fix_linhaPdS_ii)
        /*0020*/ 	.word	0x00000020


	//----- nvinfo : EIATTR_FRAME_SIZE
	.align		4
.L_5:
        /*0024*/ 	.byte	0x04, 0x11
        /*0026*/ 	.short	(.L_7 - .L_6)
	.align		4
.L_6:
        /*0028*/ 	.word	index@($__internal_0_$__cuda_sm20_div_rn_f64_full)
        /*002c*/ 	.word	0x00000000


	//----- nvinfo : EIATTR_FRAME_SIZE
	.align		4
.L_7:
        /*0030*/ 	.byte	0x04, 0x11
        /*0032*/ 	.short	(.L_9 - .L_8)
	.align		4
.L_8:
        /*0034*/ 	.word	index@(_Z9fix_linhaPdS_ii)
        /*0038*/ 	.word	0x00000000


	//----- nvinfo : EIATTR_REGCOUNT
	.align		4
.L_9:
        /*003c*/ 	.byte	0x04, 0x2f
        /*003e*/ 	.short	(.L_11 - .L_10)
	.align		4
.L_10:
        /*0040*/ 	.word	index@(_Z16fix_No_idColunasPdS_ii)
        /*0044*/ 	.word	0x00000018


	//----- nvinfo : EIATTR_FRAME_SIZE
	.align		4
.L_11:
        /*0048*/ 	.byte	0x04, 0x11
        /*004a*/ 	.short	(.L_13 - .L_12)
	.align		4
.L_12:
        /*004c*/ 	.word	index@(_Z16fix_No_idColunasPdS_ii)
        /*0050*/ 	.word	0x00000000


	//----- nvinfo : EIATTR_REGCOUNT
	.align		4
.L_13:
        /*0054*/ 	.byte	0x04, 0x2f
        /*0056*/ 	.short	(.L_15 - .L_14)
	.align		4
.L_14:
        /*0058*/ 	.word	index@(_Z12fix_idColunaPdS_ii)
        /*005c*/ 	.word	0x00000012


	//----- nvinfo : EIATTR_FRAME_SIZE
	.align		4
.L_15:
        /*0060*/ 	.byte	0x04, 0x11
        /*0062*/ 	.short	(.L_17 - .L_16)
	.align		4
.L_16:
        /*0064*/ 	.word	index@(_Z12fix_idColunaPdS_ii)
        /*0068*/ 	.word	0x00000000


	//----- nvinfo : EIATTR_MIN_STACK_SIZE
	.align		4
.L_17:
        /*006c*/ 	.byte	0x04, 0x12
        /*006e*/ 	.short	(.L_19 - .L_18)
	.align		4
.L_18:
        /*0070*/ 	.word	index@(_Z12fix_idColunaPdS_ii)
        /*0074*/ 	.word	0x00000000


	//----- nvinfo : EIATTR_MIN_STACK_SIZE
	.align		4
.L_19:
        /*0078*/ 	.byte	0x04, 0x12
        /*007a*/ 	.short	(.L_21 - .L_20)
	.align		4
.L_20:
        /*007c*/ 	.word	index@(_Z16fix_No_idColunasPdS_ii)
        /*0080*/ 	.word	0x00000000


	//----- nvinfo : EIATTR_MIN_STACK_SIZE
	.align		4
.L_21:
        /*0084*/ 	.byte	0x04, 0x12
        /*0086*/ 	.short	(.L_23 - .L_22)
	.align		4
.L_22:
        /*0088*/ 	.word	index@(_Z9fix_linhaPdS_ii)
        /*008c*/ 	.word	0x00000000


	//----- nvinfo : EIATTR_MIN_STACK_SIZE
	.align		4
.L_23:
        /*0090*/ 	.byte	0x04, 0x12
        /*0092*/ 	.short	(.L_25 - .L_24)
	.align		4
.L_24:
        /*0094*/ 	.word	index@(_Z19troca_diagonal_zeroPdS_ii)
        /*0098*/ 	.word	0x00000000
.L_25:


//--------------------- .nv.compat                --------------------------
	.section	.nv.compat,"",@"SHT_CUDA_COMPAT_INFO"
	.align	4
        /*0000*/ 	.byte	0x02, 0x09, 0x00, 0x00, 0x02, 0x02, 0x01, 0x00, 0x02, 0x05, 0x05, 0x00, 0x03, 0x07, 0x01, 0x01
        /*0010*/ 	.byte	0x02, 0x03, 0x00, 0x00, 0x02, 0x06, 0x01, 0x00, 0x04, 0x0b, 0x08, 0x00, 0x01, 0x00, 0x00, 0x00
        /*0020*/ 	.byte	0x00, 0x00, 0x00, 0x00


//--------------------- .nv.info._Z12fix_idColunaPdS_ii --------------------------
	.section	.nv.info._Z12fix_idColunaPdS_ii,"",@"SHT_CUDA_INFO"
	.sectionflags	@""
	.align	4


	//----- nvinfo : EIATTR_CUDA_API_VERSION
	.align		4
        /*0000*/ 	.byte	0x04, 0x37
        /*0002*/ 	.short	(.L_27 - .L_26)
.L_26:
        /*0004*/ 	.word	0x00000082


	//----- nvinfo : EIATTR_KPARAM_INFO
	.align		4
.L_27:
        /*0008*/ 	.byte	0x04, 0x17
        /*000a*/ 	.short	(.L_29 - .L_28)
.L_28:
        /*000c*/ 	.word	0x00000000
        /*0010*/ 	.short	0x0003
        /*0012*/ 	.short	0x0014
        /*0014*/ 	.byte	0x00, 0xf0, 0x11, 0x00


	//----- nvinfo : EIATTR_KPARAM_INFO
	.align		4
.L_29:
        /*0018*/ 	.byte	0x04, 0x17
        /*001a*/ 	.short	(.L_31 - .L_30)
.L_30:
        /*001c*/ 	.word	0x00000000
        /*0020*/ 	.short	0x0002
        /*0022*/ 	.short	0x0010
        /*0024*/ 	.byte	0x00, 0xf0, 0x11, 0x00


	//----- nvinfo : EIATTR_KPARAM_INFO
	.align		4
.L_31:
        /*0028*/ 	.byte	0x04, 0x17
        /*002a*/ 	.short	(.L_33 - .L_32)
.L_32:
        /*002c*/ 	.word	0x00000000
        /*0030*/ 	.short	0x0001
        /*0032*/ 	.short	0x0008
        /*0034*/ 	.byte	0x00, 0xf5, 0x21, 0x00


	//----- nvinfo : EIATTR_KPARAM_INFO
	.align		4
.L_33:
        /*0038*/ 	.byte	0x04, 0x17
        /*003a*/ 	.short	(.L_35 - .L_34)
.L_34:
        /*003c*/ 	.word	0x00000000
        /*0040*/ 	.short	0x0000
        /*0042*/ 	.short	0x0000
        /*0044*/ 	.byte	0x00, 0xf5, 0x21, 0x00


	//----- nvinfo : EIATTR_SPARSE_MMA_MASK
	.align		4
.L_35:
        /*0048*/ 	.byte	0x03, 0x50
        /*004a*/ 	.short	0x0000


	//----- nvinfo : EIATTR_MAXREG_COUNT
	.align		4
        /*004c*/ 	.byte	0x03, 0x1b
        /*004e*/ 	.short	0x00ff


	//----- nvinfo : EIATTR_NUM_BARRIERS
	.align		4
        /*0050*/ 	.byte	0x02, 0x4c
        /*0052*/ 	.byte	0x01
	.zero		1


	//----- nvinfo : EIATTR_MERCURY_ISA_VERSION
	.align		4
        /*0054*/ 	.byte	0x03, 0x5f
        /*0056*/ 	.short	0x0101


	//----- nvinfo : EIATTR_VRC_CTA_INIT_COUNT
	.align		4
        /*0058*/ 	.byte	0x02, 0x4a
	.zero		1
	.zero		1


	//----- nvinfo : EIATTR_EXIT_INSTR_OFFSETS
	.align		4
        /*005c*/ 	.byte	0x04, 0x1c
        /*005e*/ 	.short	(.L_37 - .L_36)


	//   ....[0]....
.L_36:
        /*0060*/ 	.word	0x00000070


	//   ....[1]....
        /*0064*/ 	.word	0x00000170


	//   ....[2]....
        /*0068*/ 	.word	0x00000260


	//----- nvinfo : EIATTR_CBANK_PARAM_SIZE
	.align		4
.L_37:
        /*006c*/ 	.byte	0x03, 0x19
        /*006e*/ 	.short	0x0018


	//----- nvinfo : EIATTR_PARAM_CBANK
	.align		4
        /*0070*/ 	.byte	0x04, 0x0a
        /*0072*/ 	.short	(.L_39 - .L_38)
	.align		4
.L_38:
        /*0074*/ 	.word	index@(.nv.constant0._Z12fix_idColunaPdS_ii)
        /*0078*/ 	.short	0x0380
        /*007a*/ 	.short	0x0018


	//----- nvinfo : EIATTR_SW_WAR
	.align		4
.L_39:
        /*007c*/ 	.byte	0x04, 0x36
        /*007e*/ 	.short	(.L_41 - .L_40)
.L_40:
        /*0080*/ 	.word	0x00000008
.L_41:


//--------------------- .nv.info._Z16fix_No_idColunasPdS_ii --------------------------
	.section	.nv.info._Z16fix_No_idColunasPdS_ii,"",@"SHT_CUDA_INFO"
	.sectionflags	@""
	.align	4


	//----- nvinfo : EIATTR_CUDA_API_VERSION
	.align		4
        /*0000*/ 	.byte	0x04, 0x37
        /*0002*/ 	.short	(.L_43 - .L_42)
.L_42:
        /*0004*/ 	.word	0x00000082


	//----- nvinfo : EIATTR_KPARAM_INFO
	.align		4
.L_43:
        /*0008*/ 	.byte	0x04, 0x17
        /*000a*/ 	.short	(.L_45 - .L_44)
.L_44:
        /*000c*/ 	.word	0x00000000
        /*0010*/ 	.short	0x0003
        /*0012*/ 	.short	0x0014
        /*0014*/ 	.byte	0x00, 0xf0, 0x11, 0x00


	//----- nvinfo : EIATTR_KPARAM_INFO
	.align		4
.L_45:
        /*0018*/ 	.byte	0x04, 0x17
        /*001a*/ 	.short	(.L_47 - .L_46)
.L_46:
        /*001c*/ 	.word	0x00000000
        /*0020*/ 	.short	0x0002
        /*0022*/ 	.short	0x0010
        /*0024*/ 	.byte	0x00, 0xf0, 0x11, 0x00


	//----- nvinfo : EIATTR_KPARAM_INFO
	.align		4
.L_47:
        /*0028*/ 	.byte	0x04, 0x17
        /*002a*/ 	.short	(.L_49 - .L_48)
.L_48:
        /*002c*/ 	.word	0x00000000
        /*0030*/ 	.short	0x0001
        /*0032*/ 	.short	0x0008
        /*0034*/ 	.byte	0x00, 0xf5, 0x21, 0x00


	//----- nvinfo : EIATTR_KPARAM_INFO
	.align		4
.L_49:
        /*0038*/ 	.byte	0x04, 0x17
        /*003a*/ 	.short	(.L_51 - .L_50)
.L_50:
        /*003c*/ 	.word	0x00000000
        /*0040*/ 	.short	0x0000
        /*0042*/ 	.short	0x0000
        /*0044*/ 	.byte	0x00, 0xf5, 0x21, 0x00


	//----- nvinfo : EIATTR_SPARSE_MMA_MASK
	.align		4
.L_51:
        /*0048*/ 	.byte	0x03, 0x50
        /*004a*/ 	.short	0x0000


	//----- nvinfo : EIATTR_MAXREG_COUNT
	.align		4
        /*004c*/ 	.byte	0x03, 0x1b
        /*004e*/ 	.short	0x00ff


	//----- nvinfo : EIATTR_NUM_BARRIERS
	.align		4
        /*0050*/ 	.byte	0x02, 0x4c
        /*0052*/ 	.byte	0x01
	.zero		1


	//----- nvinfo : EIATTR_MERCURY_ISA_VERSION
	.align		4
        /*0054*/ 	.byte	0x03, 0x5f
        /*0056*/ 	.short	0x0101


	//----- nvinfo : EIATTR_VRC_CTA_INIT_COUNT
	.align		4
        /*0058*/ 	.byte	0x02, 0x4a
	.zero		1
	.zero		1


	//----- nvinfo : EIATTR_EXIT_INSTR_OFFSETS
	.align		4
        /*005c*/ 	.byte	0x04, 0x1c
        /*005e*/ 	.short	(.L_53 - .L_52)


	//   ....[0]....
.L_52:
        /*0060*/ 	.word	0x000000c0


	//   ....[1]....
        /*0064*/ 	.word	0x000001c0


	//   ....[2]....
        /*0068*/ 	.word	0x000003d0


	//----- nvinfo : EIATTR_CRS_STACK_SIZE
	.align		4
.L_53:
        /*006c*/ 	.byte	0x04, 0x1e
        /*006e*/ 	.short	(.L_55 - .L_54)
.L_54:
        /*0070*/ 	.word	0x00000000


	//----- nvinfo : EIATTR_CBANK_PARAM_SIZE
	.align		4
.L_55:
        /*0074*/ 	.byte	0x03, 0x19
        /*0076*/ 	.short	0x0018


	//----- nvinfo : EIATTR_PARAM_CBANK
	.align		4
        /*0078*/ 	.byte	0x04, 0x0a
        /*007a*/ 	.short	(.L_57 - .L_56)
	.align		4
.L_56:
        /*007c*/ 	.word	index@(.nv.constant0._Z16fix_No_idColunasPdS_ii)
        /*0080*/ 	.short	0x0380
        /*0082*/ 	.short	0x0018


	//----- nvinfo : EIATTR_SW_WAR
	.align		4
.L_57:
        /*0084*/ 	.byte	0x04, 0x36
        /*0086*/ 	.short	(.L_59 - .L_58)
.L_58:
        /*0088*/ 	.word	0x00000008
.L_59:


//--------------------- .nv.info._Z9fix_linhaPdS_ii --------------------------
	.section	.nv.info._Z9fix_linhaPdS_ii,"",@"SHT_CUDA_INFO"
	.sectionflags	@""
	.align	4


	//----- nvinfo : EIATTR_CUDA_API_VERSION
	.align		4
        /*0000*/ 	.byte	0x04, 0x37
        /*0002*/ 	.short	(.L_61 - .L_60)
.L_60:
        /*0004*/ 	.word	0x00000082


	//----- nvinfo : EIATTR_KPARAM_INFO
	.align		4
.L_61:
        /*0008*/ 	.byte	0x04, 0x17
        /*000a*/ 	.short	(.L_63 - .L_62)
.L_62:
        /*000c*/ 	.word	0x00000000
        /*0010*/ 	.short	0x0003
        /*0012*/ 	.short	0x0014
        /*0014*/ 	.byte	0x00, 0xf0, 0x11, 0x00


	//----- nvinfo : EIATTR_KPARAM_INFO
	.align		4
.L_63:
        /*0018*/ 	.byte	0x04, 0x17
        /*001a*/ 	.short	(.L_65 - .L_64)
.L_64:
        /*001c*/ 	.word	0x00000000
        /*0020*/ 	.short	0x0002
        /*0022*/ 	.short	0x0010
        /*0024*/ 	.byte	0x00, 0xf0, 0x11, 0x00


	//----- nvinfo : EIATTR_KPARAM_INFO
	.align		4
.L_65:
        /*0028*/ 	.byte	0x04, 0x17
        /*002a*/ 	.short	(.L_67 - .L_66)
.L_66:
        /*002c*/ 	.word	0x00000000
        /*0030*/ 	.short	0x0001
        /*0032*/ 	.short	0x0008
        /*0034*/ 	.byte	0x00, 0xf5, 0x21, 0x00


	//----- nvinfo : EIATTR_KPARAM_INFO
	.align		4
.L_67:
        /*0038*/ 	.byte	0x04, 0x17
        /*003a*/ 	.short	(.L_69 - .L_68)
.L_68:
        /*003c*/ 	.word	0x00000000
        /*0040*/ 	.short	0x0000
        /*0042*/ 	.short	0x0000
        /*0044*/ 	.byte	0x00, 0xf5, 0x21, 0x00


	//----- nvinfo : EIATTR_SPARSE_MMA_MASK
	.align		4
.L_69:
        /*0048*/ 	.byte	0x03, 0x50
        /*004a*/ 	.short	0x0000


	//----- nvinfo : EIATTR_MAXREG_COUNT
	.align		4
        /*004c*/ 	.byte	0x03, 0x1b
        /*004e*/ 	.short	0x00ff


	//----- nvinfo : EIATTR_NUM_BARRIERS
	.align		4
        /*0050*/ 	.byte	0x02, 0x4c
        /*0052*/ 	.byte	0x01
	.zero		1


	//----- nvinfo : EIATTR_MERCURY_ISA_VERSION
	.align		4
        /*0054*/ 	.byte	0x03, 0x5f
        /*0056*/ 	.short	0x0101


	//----- nvinfo : EIATTR_VRC_CTA_INIT_COUNT
	.align		4
        /*0058*/ 	.byte	0x02, 0x4a
	.zero		1
	.zero		1


	//----- nvinfo : EIATTR_EXIT_INSTR_OFFSETS
	.align		4
        /*005c*/ 	.byte	0x04, 0x1c
        /*005e*/ 	.short	(.L_71 - .L_70)


	//   ....[0]....
.L_70:
        /*0060*/ 	.word	0x00000070


	//   ....[1]....
        /*0064*/ 	.word	0x00000560


	//----- nvinfo : EIATTR_CRS_STACK_SIZE
	.align		4
.L_71:
        /*0068*/ 	.byte	0x04, 0x1e
        /*006a*/ 	.short	(.L_73 - .L_72)
.L_72:
        /*006c*/ 	.word	0x00000000


	//----- nvinfo : EIATTR_CBANK_PARAM_SIZE
	.align		4
.L_73:
        /*0070*/ 	.byte	0x03, 0x19
        /*0072*/ 	.short	0x0018


	//----- nvinfo : EIATTR_PARAM_CBANK
	.align		4
        /*0074*/ 	.byte	0x04, 0x0a
        /*0076*/ 	.short	(.L_75 - .L_74)
	.align		4
.L_74:
        /*0078*/ 	.word	index@(.nv.constant0._Z9fix_linhaPdS_ii)
        /*007c*/ 	.short	0x0380
        /*007e*/ 	.short	0x0018


	//----- nvinfo : EIATTR_SW_WAR
	.align		4
.L_75:
        /*0080*/ 	.byte	0x04, 0x36
        /*0082*/ 	.short	(.L_77 - .L_76)
.L_76:
        /*0084*/ 	.word	0x00000008
.L_77:


//--------------------- .nv.info._Z19troca_diagonal_zeroPdS_ii --------------------------
	.section	.nv.info._Z19troca_diagonal_zeroPdS_ii,"",@"SHT_CUDA_INFO"
	.sectionflags	@""
	.align	4


	//----- nvinfo : EIATTR_CUDA_API_VERSION
	.align		4
        /*0000*/ 	.byte	0x04, 0x37
        /*0002*/ 	.short	(.L_79 - .L_78)
.L_78:
        /*0004*/ 	.word	0x00000082


	//----- nvinfo : EIATTR_KPARAM_INFO
	.align		4
.L_79:
        /*0008*/ 	.byte	0x04, 0x17
        /*000a*/ 	.short	(.L_81 - .L_80)
.L_80:
        /*000c*/ 	.word	0x00000000
        /*0010*/ 	.short	0x0003
        /*0012*/ 	.short	0x0014
        /*0014*/ 	.byte	0x00, 0xf0, 0x11, 0x00


	//----- nvinfo : EIATTR_KPARAM_INFO
	.align		4
.L_81:
        /*0018*/ 	.byte	0x04, 0x17
        /*001a*/ 	.short	(.L_83 - .L_82)
.L_82:
        /*001c*/ 	.word	0x00000000
        /*0020*/ 	.short	0x0002
        /*0022*/ 	.short	0x0010
        /*0024*/ 	.byte	0x00, 0xf0, 0x11, 0x00


	//----- nvinfo : EIATTR_KPARAM_INFO
	.align		4
.L_83:
        /*0028*/ 	.byte	0x04, 0x17
        /*002a*/ 	.short	(.L_85 - .L_84)
.L_84:
        /*002c*/ 	.word	0x00000000
        /*0030*/ 	.short	0x0001
        /*0032*/ 	.short	0x0008
        /*0034*/ 	.byte	0x00, 0xf5, 0x21, 0x00


	//----- nvinfo : EIATTR_KPARAM_INFO
	.align		4
.L_85:
        /*0038*/ 	.byte	0x04, 0x17
        /*003a*/ 	.short	(.L_87 - .L_86)
.L_86:
        /*003c*/ 	.word	0x00000000
        /*0040*/ 	.short	0x0000
        /*0042*/ 	.short	0x0000
        /*0044*/ 	.byte	0x00, 0xf5, 0x21, 0x00


	//----- nvinfo : EIATTR_SPARSE_MMA_MASK
	.align		4
.L_87:
        /*0048*/ 	.byte	0x03, 0x50
        /*004a*/ 	.short	0x0000


	//----- nvinfo : EIATTR_MAXREG_COUNT
	.align		4
        /*004c*/ 	.byte	0x03, 0x1b
        /*004e*/ 	.short	0x00ff


	//----- nvinfo : EIATTR_NUM_BARRIERS
	.align		4
        /*0050*/ 	.byte	0x02, 0x4c
        /*0052*/ 	.byte	0x01
	.zero		1


	//----- nvinfo : EIATTR_MERCURY_ISA_VERSION
	.align		4
        /*0054*/ 	.byte	0x03, 0x5f
        /*0056*/ 	.short	0x0101


	//----- nvinfo : EIATTR_VRC_CTA_INIT_COUNT
	.align		4
        /*0058*/ 	.byte	0x02, 0x4a
	.zero		1
	.zero		1


	//----- nvinfo : EIATTR_EXIT_INSTR_OFFSETS
	.align		4
        /*005c*/ 	.byte	0x04, 0x1c
        /*005e*/ 	.short	(.L_89 - .L_88)


	//   ....[0]....
.L_88:
        /*0060*/ 	.word	0x00000080


	//   ....[1]....
        /*0064*/ 	.word	0x00000100


	//   ....[2]....
        /*0068*/ 	.word	0x000013a0


	//----- nvinfo : EIATTR_CBANK_PARAM_SIZE
	.align		4
.L_89:
        /*006c*/ 	.byte	0x03, 0x19
        /*006e*/ 	.short	0x0018


	//----- nvinfo : EIATTR_PARAM_CBANK
	.align		4
        /*0070*/ 	.byte	0x04, 0x0a
        /*0072*/ 	.short	(.L_91 - .L_90)
	.align		4
.L_90:
        /*0074*/ 	.word	index@(.nv.constant0._Z19troca_diagonal_zeroPdS_ii)
        /*0078*/ 	.short	0x0380
        /*007a*/ 	.short	0x0018


	//----- nvinfo : EIATTR_SW_WAR
	.align		4
.L_91:
        /*007c*/ 	.byte	0x04, 0x36
        /*007e*/ 	.short	(.L_93 - .L_92)
.L_92:
        /*0080*/ 	.word	0x00000008
.L_93:


//--------------------- .nv.callgraph             --------------------------
	.section	.nv.callgraph,"",@"SHT_CUDA_CALLGRAPH"
	.align	4
	.sectionentsize	8
	.align		4
        /*0000*/ 	.word	0x00000000
	.align		4
        /*0004*/ 	.word	0xffffffff
	.align		4
        /*0008*/ 	.word	0x00000000
	.align		4
        /*000c*/ 	.word	0xfffffffe
	.align		4
        /*0010*/ 	.word	0x00000000
	.align		4
        /*0014*/ 	.word	0xfffffffd
	.align		4
        /*0018*/ 	.word	0x00000000
	.align		4
        /*001c*/ 	.word	0xfffffffc


//--------------------- .text._Z12fix_idColunaPdS_ii --------------------------
	.section	.text._Z12fix_idColunaPdS_ii,"ax",@progbits
	.align	128
        .global         _Z12fix_idColunaPdS_ii
        .type           _Z12fix_idColunaPdS_ii,@function
        .size           _Z12fix_idColunaPdS_ii,(.L_x_22 - _Z12fix_idColunaPdS_ii)
        .other          _Z12fix_idColunaPdS_ii,@"STO_CUDA_ENTRY STV_DEFAULT"
_Z12fix_idColunaPdS_ii:
.text._Z12fix_idColunaPdS_ii:
[----:B------:R-:W-:Y:S01]  /*0000*/  LDC R1, c[0x0][0x37c] ;  /* 0x0000df00ff017b82 */ /* 0x000fe20000000800 */
[----:B------:R-:W0:Y:S07]  /*0010*/  S2R R13, SR_TID.X ;  /* 0x00000000000d7919 */ /* 0x000e2e0000002100 */
[----:B------:R-:W0:Y:S01]  /*0020*/  S2UR UR4, SR_CTAID.X ;  /* 0x00000000000479c3 */ /* 0x000e220000002500 */
[----:B------:R-:W1:Y:S07]  /*0030*/  LDCU UR9, c[0x0][0x390] ;  /* 0x00007200ff0977ac */ /* 0x000e6e0008000800 */
[----:B------:R-:W0:Y:S02]  /*0040*/  LDC R0, c[0x0][0x360] ;  /* 0x0000d800ff007b82 */ /* 0x000e240000000800 */
[----:B0-----:R-:W-:-:S05]  /*0050*/  IMAD R0, R0, UR4, R13 ;  /* 0x0000000400007c24 */ /* 0x001fca000f8e020d */
[----:B-1----:R-:W-:-:S13]  /*0060*/  ISETP.GE.AND P0, PT, R0, UR9, PT ;  /* 0x0000000900007c0c */ /* 0x002fda000bf06270 */
[----:B------:R-:W-:Y:S05]  /*0070*/  @P0 EXIT ;  /* 0x000000000000094d */ /* 0x000fea0003800000 */
[----:B------:R-:W0:Y:S01]  /*0080*/  LDC R15, c[0x0][0x394] ;  /* 0x0000e500ff0f7b82 */ /* 0x000e220000000800 */
[----:B------:R-:W1:Y:S07]  /*0090*/  LDCU.64 UR6, c[0x0][0x358] ;  /* 0x00006b00ff0677ac */ /* 0x000e6e0008000a00 */
[----:B------:R-:W2:Y:S01]  /*00a0*/  LDC.64 R8, c[0x0][0x380] ;  /* 0x0000e000ff087b82 */ /* 0x000ea20000000a00 */
[----:B0-----:R-:W-:-:S04]  /*00b0*/  IMAD R3, R0, UR9, R15 ;  /* 0x0000000900037c24 */ /* 0x001fc8000f8e020f */
[----:B--2---:R-:W-:-:S05]  /*00c0*/  IMAD.WIDE R2, R3, 0x8, R8 ;  /* 0x0000000803027825 */ /* 0x004fca00078e0208 */
[----:B-1----:R-:W2:Y:S01]  /*00d0*/  LDG.E.64 R4, desc[UR6][R2.64] ;  /* 0x0000000602047981 */ /* 0x002ea2000c1e1b00 */
[----:B------:R-:W0:Y:S01]  /*00e0*/  S2UR UR8, SR_CgaCtaId ;  /* 0x00000000000879c3 */ /* 0x000e220000008800 */
[----:B------:R-:W-:Y:S02]  /*00f0*/  UMOV UR5, 0x400 ;  /* 0x0000040000057882 */ /* 0x000fe40000000000 */
[----:B------:R-:W-:-:S04]  /*0100*/  UIADD3 UR4, UPT, UPT, UR5, 0x8, URZ ;  /* 0x0000000805047890 */ /* 0x000fc8000fffe0ff */
[----:B0-----:R-:W-:-:S06]  /*0110*/  ULEA UR4, UR8, UR4, 0x18 ;  /* 0x0000000408047291 */ /* 0x001fcc000f8ec0ff */
[----:B------:R-:W-:-:S05]  /*0120*/  LEA R11, R13, UR4, 0x3 ;  /* 0x000000040d0b7c11 */ /* 0x000fca000f8e18ff */
[----:B--2---:R-:W-:Y:S01]  /*0130*/  STS.64 [R11], R4 ;  /* 0x000000040b007388 */ /* 0x004fe20000000a00 */
[----:B------:R-:W-:Y:S06]  /*0140*/  BAR.SYNC.DEFER_BLOCKING 0x0 ;  /* 0x0000000000007b1d */ /* 0x000fec0000010000 */
[----:B------:R-:W0:Y:S02]  /*0150*/  LDS.64 R6, [R11] ;  /* 0x000000000b067984 */ /* 0x000e240000000a00 */
[----:B0-----:R-:W-:-:S14]  /*0160*/  DSETP.NEU.AND P0, PT, R6, RZ, PT ;  /* 0x000000ff0600722a */ /* 0x001fdc0003f0d000 */
[----:B------:R-:W-:Y:S05]  /*0170*/  @!P0 EXIT ;  /* 0x000000000000894d */ /* 0x000fea0003800000 */
[----:B------:R-:W-:-:S04]  /*0180*/  IMAD R5, R15, UR9, R15 ;  /* 0x000000090f057c24 */ /* 0x000fc8000f8e020f */
[----:B------:R-:W-:Y:S02]  /*0190*/  IMAD.WIDE R4, R5, 0x8, R8 ;  /* 0x0000000805047825 */ /* 0x000fe400078e0208 */
[----:B------:R-:W2:Y:S04]  /*01a0*/  LDG.E.64 R8, desc[UR6][R2.64] ;  /* 0x0000000602087981 */ /* 0x000ea8000c1e1b00 */
[----:B------:R-:W3:Y:S01]  /*01b0*/  LDG.E.64 R4, desc[UR6][R4.64] ;  /* 0x0000000604047981 */ /* 0x000ee2000c1e1b00 */
[----:B------:R-:W-:Y:S01]  /*01c0*/  UIADD3 UR4, UPT, UPT, UR5, 0x2008, URZ ;  /* 0x0000200805047890 */ /* 0x000fe2000fffe0ff */
[----:B------:R-:W-:-:S03]  /*01d0*/  ISETP.NE.AND P0, PT, R0, R15, PT ;  /* 0x0000000f0000720c */ /* 0x000fc60003f05270 */
[----:B------:R-:W-:-:S06]  /*01e0*/  ULEA UR4, UR8, UR4, 0x18 ;  /* 0x0000000408047291 */ /* 0x000fcc000f8ec0ff */
[----:B------:R-:W-:Y:S01]  /*01f0*/  LEA R11, R13, UR4, 0x3 ;  /* 0x000000040d0b7c11 */ /* 0x000fe2000f8e18ff */
[----:B------:R-:W-:-:S04]  /*0200*/  ULEA UR4, UR8, UR5, 0x18 ;  /* 0x0000000508047291 */ /* 0x000fc8000f8ec0ff */
[----:B--2---:R0:W-:Y:S05]  /*0210*/  STS.64 [R11], R8 ;  /* 0x000000080b007388 */ /* 0x0041ea0000000a00 */
[----:B---3--:R-:W-:Y:S01]  /*0220*/  STS.64 [UR4], R4 ;  /* 0x00000004ff007988 */ /* 0x008fe20008000a04 */
[----:B0-----:R-:W-:-:S07]  /*0230*/  @P0 DFMA R8, -R6, R4, R8 ;  /* 0x000000040608022b */ /* 0x001fce0000000108 */
[----:B------:R-:W-:Y:S04]  /*0240*/  STG.E.64 desc[UR6][R2.64], R8 ;  /* 0x0000000802007986 */ /* 0x000fe8000c101b06 */
[----:B------:R-:W-:Y:S01]  /*0250*/  @P0 STS.64 [R11], R8 ;  /* 0x000000080b000388 */ /* 0x000fe20000000a00 */
[----:B------:R-:W-:Y:S05]  /*0260*/  EXIT ;  /* 0x000000000000794d */ /* 0x000fea0003800000 */
.L_x_0:
[----:B------:R-:W-:-:S00]  /*0270*/  BRA `(.L_x_0) ;  /* 0xfffffffc00fc7947 */ /* 0x000fc0000383ffff */
[----:B------:R-:W-:-:S00]  /*0280*/  NOP ;  /* 0x0000000000007918 */ /* 0x000fc00000000000 */
[----:B------:R-:W-:-:S00]  /*0290*/  NOP ;  /* 0x0000000000007918 */ /* 0x000fc00000000000 */
[----:B------:R-:W-:-:S00]  /*02a0*/  NOP ;  /* 0x0000000000007918 */ /* 0x000fc00000000000 */
[----:B------:R-:W-:-:S00]  /*02b0*/  NOP ;  /* 0x0000000000007918 */ /* 0x000fc00000000000 */
[----:B------:R-:W-:-:S00]  /*02c0*/  NOP ;  /* 0x0000000000007918 */ /* 0x000fc00000000000 */
[----:B------:R-:W-:-:S00]  /*02d0*/  NOP ;  /* 0x0000000000007918 */ /* 0x000fc00000000000 */
[----:B------:R-:W-:-:S00]  /*02e0*/  NOP ;  /* 0x0000000000007918 */ /* 0x000fc00000000000 */
[----:B------:R-:W-:-:S00]  /*02f0*/  NOP ;  /* 0x0000000000007918 */ /* 0x000fc00000000000 */
.L_x_22:


//--------------------- .text._Z16fix_No_idColunasPdS_ii --------------------------
	.section	.text._Z16fix_No_idColunasPdS_ii,"ax",@progbits
	.align	128
        .global         _Z16fix_No_idColunasPdS_ii
        .type           _Z16fix_No_idColunasPdS_ii,@function
        .size           _Z16fix_No_idColunasPdS_ii,(.L_x_23 - _Z16fix_No_idColunasPdS_ii)
        .other          _Z16fix_No_idColunasPdS_ii,@"STO_CUDA_ENTRY STV_DEFAULT"
_Z16fix_No_idColunasPdS_ii:
.text._Z16fix_No_idColunasPdS_ii:
[----:B------:R-:W-:Y:S01]  /*0000*/  LDC R1, c[0x0][0x37c] ;  /* 0x0000df00ff017b82 */ /* 0x000fe20000000800 */
[----:B------:R-:W0:Y:S07]  /*0010*/  S2R R14, SR_TID.X ;  /* 0x00000000000e7919 */ /* 0x000e2e0000002100 */
[----:B------:R-:W0:Y:S01]  /*0020*/  LDC R3, c[0x0][0x360] ;  /* 0x0000d800ff037b82 */ /* 0x000e220000000800 */
[----:B------:R-:W1:Y:S01]  /*0030*/  LDCU UR6, c[0x0][0x390] ;  /* 0x00007200ff0677ac */ /* 0x000e620008000800 */
[----:B------:R-:W2:Y:S06]  /*0040*/  S2R R5, SR_TID.Y ;  /* 0x0000000000057919 */ /* 0x000eac0000002200 */
[----:B------:R-:W0:Y:S08]  /*0050*/  S2UR UR4, SR_CTAID.X ;  /* 0x00000000000479c3 */ /* 0x000e300000002500 */
[----:B------:R-:W2:Y:S08]  /*0060*/  S2UR UR5, SR_CTAID.Y ;  /* 0x00000000000579c3 */ /* 0x000eb00000002600 */
[----:B------:R-:W2:Y:S01]  /*0070*/  LDC R0, c[0x0][0x364] ;  /* 0x0000d900ff007b82 */ /* 0x000ea20000000800 */
[----:B0-----:R-:W-:-:S02]  /*0080*/  IMAD R10, R3, UR4, R14 ;  /* 0x00000004030a7c24 */ /* 0x001fc4000f8e020e */
[----:B--2---:R-:W-:-:S05]  /*0090*/  IMAD R0, R0, UR5, R5 ;  /* 0x0000000500007c24 */ /* 0x004fca000f8e0205 */
[----:B------:R-:W-:-:S04]  /*00a0*/  VIMNMX R2, PT, PT, R10, R0, !PT ;  /* 0x000000000a027248 */ /* 0x000fc80007fe0100 */
[----:B-1----:R-:W-:-:S13]  /*00b0*/  ISETP.GE.AND P0, PT, R2, UR6, PT ;  /* 0x0000000602007c0c */ /* 0x002fda000bf06270 */
[----:B------:R-:W-:Y:S05]  /*00c0*/  @P0 EXIT ;  /* 0x000000000000094d */ /* 0x000fea0003800000 */
[----:B------:R-:W0:Y:S01]  /*00d0*/  LDC R11, c[0x0][0x394] ;  /* 0x0000e500ff0b7b82 */ /* 0x000e220000000800 */
[----:B------:R-:W1:Y:S07]  /*00e0*/  LDCU.64 UR8, c[0x0][0x358] ;  /* 0x00006b00ff0877ac */ /* 0x000e6e0008000a00 */
[----:B------:R-:W2:Y:S01]  /*00f0*/  LDC.64 R4, c[0x0][0x380] ;  /* 0x0000e000ff047b82 */ /* 0x000ea20000000a00 */
[----:B0-----:R-:W-:-:S04]  /*0100*/  IMAD R3, R10, UR6, R11 ;  /* 0x000000060a037c24 */ /* 0x001fc8000f8e020b */
[----:B--2---:R-:W-:-:S06]  /*0110*/  IMAD.WIDE R2, R3, 0x8, R4 ;  /* 0x0000000803027825 */ /* 0x004fcc00078e0204 */
        /* <DEDUP_REMOVED lines=11> */
[----:B------:R-:W0:Y:S01]  /*01d0*/  LDC.64 R6, c[0x0][0x388] ;  /* 0x0000e200ff067b82 */ /* 0x000e220000000a00 */
[--C-:B------:R-:W-:Y:S02]  /*01e0*/  IMAD R3, R10, UR6, R0.reuse ;  /* 0x000000060a037c24 */ /* 0x100fe4000f8e0200 */
[----:B------:R-:W-:Y:S02]  /*01f0*/  IMAD R15, R11, UR6, R0 ;  /* 0x000000060b0f7c24 */ /* 0x000fe4000f8e0200 */
[----:B------:R-:W-:-:S04]  /*0200*/  IMAD.WIDE R8, R3, 0x8, R4 ;  /* 0x0000000803087825 */ /* 0x000fc800078e0204 */
[----:B------:R-:W-:Y:S01]  /*0210*/  IMAD.WIDE R4, R15, 0x8, R4 ;  /* 0x000000080f047825 */ /* 0x000fe200078e0204 */
[----:B------:R-:W2:Y:S05]  /*0220*/  LDG.E.64 R18, desc[UR8][R8.64] ;  /* 0x0000000808127981 */ /* 0x000eaa000c1e1b00 */
[----:B------:R-:W3:Y:S01]  /*0230*/  LDG.E.64 R4, desc[UR8][R4.64] ;  /* 0x0000000804047981 */ /* 0x000ee2000c1e1b00 */
[----:B0-----:R-:W-:-:S04]  /*0240*/  IMAD.WIDE R2, R3, 0x8, R6 ;  /* 0x0000000803027825 */ /* 0x001fc800078e0206 */
[----:B------:R-:W-:Y:S01]  /*0250*/  IMAD.WIDE R6, R15, 0x8, R6 ;  /* 0x000000080f067825 */ /* 0x000fe200078e0206 */
[----:B------:R-:W4:Y:S05]  /*0260*/  LDG.E.64 R16, desc[UR8][R2.64] ;  /* 0x0000000802107981 */ /* 0x000f2a000c1e1b00 */
[----:B------:R-:W3:Y:S01]  /*0270*/  LDG.E.64 R6, desc[UR8][R6.64] ;  /* 0x0000000806067981 */ /* 0x000ee2000c1e1b00 */
[----:B------:R-:W-:Y:S02]  /*0280*/  UIADD3 UR5, UPT, UPT, UR4, 0x90, URZ ;  /* 0x0000009004057890 */ /* 0x000fe4000fffe0ff */
[----:B------:R-:W-:Y:S01]  /*0290*/  UIADD3 UR6, UPT, UPT, UR4, 0x110, URZ ;  /* 0x0000011004067890 */ /* 0x000fe2000fffe0ff */
[----:B------:R-:W-:Y:S01]  /*02a0*/  ISETP.NE.AND P0, PT, R10, R11, PT ;  /* 0x0000000b0a00720c */ /* 0x000fe20003f05270 */
[----:B------:R-:W-:-:S02]  /*02b0*/  ULEA UR5, UR7, UR5, 0x18 ;  /* 0x0000000507057291 */ /* 0x000fc4000f8ec0ff */
[----:B------:R-:W-:Y:S02]  /*02c0*/  ULEA UR6, UR7, UR6, 0x18 ;  /* 0x0000000607067291 */ /* 0x000fe4000f8ec0ff */
[----:B------:R-:W-:Y:S02]  /*02d0*/  ULEA UR4, UR7, UR4, 0x18 ;  /* 0x0000000407047291 */ /* 0x000fe4000f8ec0ff */
[C---:B------:R-:W-:Y:S02]  /*02e0*/  LEA R15, R14.reuse, UR5, 0x3 ;  /* 0x000000050e0f7c11 */ /* 0x040fe4000f8e18ff */
[----:B------:R-:W-:Y:S01]  /*02f0*/  LEA R21, R14, UR6, 0x3 ;  /* 0x000000060e157c11 */ /* 0x000fe2000f8e18ff */
[----:B------:R-:W-:Y:S02]  /*0300*/  BSSY.RECONVERGENT B0, `(.L_x_1) ;  /* 0x000000a000007945 */ /* 0x000fe40003800200 */
[----:B--2---:R0:W-:Y:S04]  /*0310*/  STS.64 [R15], R18 ;  /* 0x000000120f007388 */ /* 0x0041e80000000a00 */
[----:B----4-:R0:W-:Y:S04]  /*0320*/  STS.64 [R21], R16 ;  /* 0x0000001015007388 */ /* 0x0101e80000000a00 */
[----:B---3--:R0:W-:Y:S01]  /*0330*/  STS.128 [UR4], R4 ;  /* 0x00000004ff007988 */ /* 0x0081e20008000c04 */
[----:B------:R-:W-:Y:S05]  /*0340*/  @!P0 BRA `(.L_x_2) ;  /* 0x0000000000148947 */ /* 0x000fea0003800000 */
[----:B------:R-:W-:Y:S01]  /*0350*/  ISETP.NE.AND P0, PT, R0, R11, PT ;  /* 0x0000000b0000720c */ /* 0x000fe20003f05270 */
[----:B0-----:R-:W-:-:S12]  /*0360*/  DFMA R16, -R12, R6, R16 ;  /* 0x000000060c10722b */ /* 0x001fd80000000110 */
[----:B------:R-:W-:-:S07]  /*0370*/  @P0 DFMA R18, -R12, R4, R18 ;  /* 0x000000040c12022b */ /* 0x000fce0000000112 */
[----:B------:R1:W-:Y:S04]  /*0380*/  @P0 STS.64 [R15], R18 ;  /* 0x000000120f000388 */ /* 0x0003e80000000a00 */
[----:B------:R1:W-:Y:S02]  /*0390*/  STS.64 [R21], R16 ;  /* 0x0000001015007388 */ /* 0x0003e40000000a00 */
.L_x_2:
[----:B------:R-:W-:Y:S05]  /*03a0*/  BSYNC.RECONVERGENT B0 ;  /* 0x0000000000007941 */ /* 0x000fea0003800200 */
.L_x_1:
[----:B------:R-:W-:Y:S04]  /*03b0*/  STG.E.64 desc[UR8][R2.64], R16 ;  /* 0x0000001002007986 */ /* 0x000fe8000c101b08 */
[----:B------:R-:W-:Y:S01]  /*03c0*/  STG.E.64 desc[UR8][R8.64], R18 ;  /* 0x0000001208007986 */ /* 0x000fe2000c101b08 */
[----:B------:R-:W-:Y:S05]  /*03d0*/  EXIT ;  /* 0x000000000000794d */ /* 0x000fea0003800000 */
.L_x_3:
        /* <DEDUP_REMOVED lines=10> */
.L_x_23:


//--------------------- .text._Z9fix_linhaPdS_ii  --------------------------
	.section	.text._Z9fix_linhaPdS_ii,"ax",@progbits
	.align	128
        .global         _Z9fix_linhaPdS_ii
        .type           _Z9fix_linhaPdS_ii,@function
        .size           _Z9fix_linhaPdS_ii,(.L_x_21 - _Z9fix_linhaPdS_ii)
        .other          _Z9fix_linhaPdS_ii,@"STO_CUDA_ENTRY STV_DEFAULT"
_Z9fix_linhaPdS_ii:
.text._Z9fix_linhaPdS_ii:
[----:B------:R-:W-:Y:S01]  /*0000*/  LDC R1, c[0x0][0x37c] ;  /* 0x0000df00ff017b82 */ /* 0x000fe20000000800 */
[----:B------:R-:W0:Y:S07]  /*0010*/  S2R R4, SR_TID.X ;  /* 0x0000000000047919 */ /* 0x000e2e0000002100 */
[----:B------:R-:W1:Y:S01]  /*0020*/  S2UR UR4, SR_CTAID.X ;  /* 0x00000000000479c3 */ /* 0x000e620000002500 */
[----:B------:R-:W2:Y:S01]  /*0030*/  LDCU UR5, c[0x0][0x390] ;  /* 0x00007200ff0577ac */ /* 0x000ea20008000800 */
[----:B-1----:R-:W-:-:S06]  /*0040*/  USHF.L.U32 UR4, UR4, 0xa, URZ ;  /* 0x0000000a04047899 */ /* 0x002fcc00080006ff */
[----:B0-----:R-:W-:-:S04]  /*0050*/  LOP3.LUT R0, R4, UR4, RZ, 0xfc, !PT ;  /* 0x0000000404007c12 */ /* 0x001fc8000f8efcff */
[----:B--2---:R-:W-:-:S13]  /*0060*/  ISETP.GE.AND P0, PT, R0, UR5, PT ;  /* 0x0000000500007c0c */ /* 0x004fda000bf06270 */
[----:B------:R-:W-:Y:S05]  /*0070*/  @P0 EXIT ;  /* 0x000000000000094d */ /* 0x000fea0003800000 */
[----:B------:R-:W0:Y:S01]  /*0080*/  LDC R5, c[0x0][0x394] ;  /* 0x0000e500ff057b82 */ /* 0x000e220000000800 */
[----:B------:R-:W1:Y:S07]  /*0090*/  LDCU.64 UR8, c[0x0][0x358] ;  /* 0x00006b00ff0877ac */ /* 0x000e6e0008000a00 */
[----:B------:R-:W2:Y:S08]  /*00a0*/  LDC.64 R16, c[0x0][0x380] ;  /* 0x0000e000ff107b82 */ /* 0x000eb00000000a00 */
[----:B------:R-:W3:Y:S01]  /*00b0*/  LDC.64 R14, c[0x0][0x388] ;  /* 0x0000e200ff0e7b82 */ /* 0x000ee20000000a00 */
[----:B0-----:R-:W-:-:S02]  /*00c0*/  IMAD R3, R5, UR5, R5 ;  /* 0x0000000505037c24 */ /* 0x001fc4000f8e0205 */
[----:B------:R-:W-:Y:S02]  /*00d0*/  IMAD R5, R5, UR5, R0 ;  /* 0x0000000505057c24 */ /* 0x000fe4000f8e0200 */
[----:B--2---:R-:W-:-:S04]  /*00e0*/  IMAD.WIDE R2, R3, 0x8, R16 ;  /* 0x0000000803027825 */ /* 0x004fc800078e0210 */
[C---:B------:R-:W-:Y:S02]  /*00f0*/  IMAD.WIDE R16, R5.reuse, 0x8, R16 ;  /* 0x0000000805107825 */ /* 0x040fe400078e0210 */
[----:B-1----:R-:W2:Y:S02]  /*0100*/  LDG.E.64 R2, desc[UR8][R2.64] ;  /* 0x0000000802027981 */ /* 0x002ea4000c1e1b00 */
[----:B---3--:R-:W-:Y:S02]  /*0110*/  IMAD.WIDE R14, R5, 0x8, R14 ;  /* 0x00000008050e7825 */ /* 0x008fe400078e020e */
[----:B------:R-:W3:Y:S04]  /*0120*/  LDG.E.64 R8, desc[UR8][R16.64] ;  /* 0x0000000810087981 */ /* 0x000ee8000c1e1b00 */
[----:B------:R-:W4:Y:S01]  /*0130*/  LDG.E.64 R10, desc[UR8][R14.64] ;  /* 0x000000080e0a7981 */ /* 0x000f22000c1e1b00 */
[----:B------:R-:W0:Y:S01]  /*0140*/  S2UR UR7, SR_CgaCtaId ;  /* 0x00000000000779c3 */ /* 0x000e220000008800 */
[----:B------:R-:W-:-:S02]  /*0150*/  UMOV UR4, 0x400 ;  /* 0x0000040000047882 */ /* 0x000fc40000000000 */
[----:B------:R-:W-:Y:S02]  /*0160*/  UIADD3 UR5, UPT, UPT, UR4, 0x8, URZ ;  /* 0x0000000804057890 */ /* 0x000fe4000fffe0ff */
[----:B------:R-:W-:Y:S02]  /*0170*/  UIADD3 UR6, UPT, UPT, UR4, 0x2008, URZ ;  /* 0x0000200804067890 */ /* 0x000fe4000fffe0ff */
[----:B0-----:R-:W-:Y:S02]  /*0180*/  ULEA UR5, UR7, UR5, 0x18 ;  /* 0x0000000507057291 */ /* 0x001fe4000f8ec0ff */
[----:B------:R-:W-:Y:S02]  /*0190*/  ULEA UR4, UR7, UR4, 0x18 ;  /* 0x0000000407047291 */ /* 0x000fe4000f8ec0ff */
[----:B------:R-:W-:Y:S02]  /*01a0*/  ULEA UR6, UR7, UR6, 0x18 ;  /* 0x0000000607067291 */ /* 0x000fe4000f8ec0ff */
[----:B------:R-:W-:-:S04]  /*01b0*/  LEA R5, R4, UR5, 0x3 ;  /* 0x0000000504057c11 */ /* 0x000fc8000f8e18ff */
[----:B------:R-:W-:Y:S01]  /*01c0*/  LEA R4, R4, UR6, 0x3 ;  /* 0x0000000604047c11 */ /* 0x000fe2000f8e18ff */
[----:B------:R-:W-:Y:S01]  /*01d0*/  IMAD.MOV.U32 R18, RZ, RZ, 0x1 ;  /* 0x00000001ff127424 */ /* 0x000fe200078e00ff */
[----:B------:R-:W-:Y:S01]  /*01e0*/  BSSY.RECONVERGENT B0, `(.L_x_4) ;  /* 0x000001a000007945 */ /* 0x000fe20003800200 */
[----:B--2---:R-:W-:Y:S04]  /*01f0*/  STS.64 [UR4], R2 ;  /* 0x00000002ff007988 */ /* 0x004fe80008000a04 */
[----:B---3--:R-:W-:Y:S04]  /*0200*/  STS.64 [R5], R8 ;  /* 0x0000000805007388 */ /* 0x008fe80000000a00 */
[----:B----4-:R-:W-:Y:S01]  /*0210*/  STS.64 [R4], R10 ;  /* 0x0000000a04007388 */ /* 0x010fe20000000a00 */
[----:B------:R-:W-:Y:S06]  /*0220*/  BAR.SYNC.DEFER_BLOCKING 0x0 ;  /* 0x0000000000007b1d */ /* 0x000fec0000010000 */
[----:B------:R-:W0:Y:S04]  /*0230*/  LDS.64 R12, [UR4] ;  /* 0x00000004ff0c7984 */ /* 0x000e280008000a00 */
[----:B------:R-:W1:Y:S01]  /*0240*/  LDS.64 R6, [R5] ;  /* 0x0000000005067984 */ /* 0x000e620000000a00 */
[----:B0-----:R-:W0:Y:S02]  /*0250*/  MUFU.RCP64H R19, R13 ;  /* 0x0000000d00137308 */ /* 0x001e240000001800 */
[----:B0-----:R-:W-:-:S08]  /*0260*/  DFMA R20, -R12, R18, 1 ;  /* 0x3ff000000c14742b */ /* 0x001fd00000000112 */
[----:B------:R-:W-:-:S08]  /*0270*/  DFMA R20, R20, R20, R20 ;  /* 0x000000141414722b */ /* 0x000fd00000000014 */
[----:B------:R-:W-:-:S08]  /*0280*/  DFMA R20, R18, R20, R18 ;  /* 0x000000141214722b */ /* 0x000fd00000000012 */
[----:B------:R-:W-:-:S08]  /*0290*/  DFMA R2, -R12, R20, 1 ;  /* 0x3ff000000c02742b */ /* 0x000fd00000000114 */
[----:B------:R-:W-:-:S08]  /*02a0*/  DFMA R2, R20, R2, R20 ;  /* 0x000000021402722b */ /* 0x000fd00000000014 */
[----:B-1----:R-:W-:-:S08]  /*02b0*/  DMUL R8, R6, R2 ;  /* 0x0000000206087228 */ /* 0x002fd00000000000 */
[----:B------:R-:W-:-:S08]  /*02c0*/  DFMA R10, -R12, R8, R6 ;  /* 0x000000080c0a722b */ /* 0x000fd00000000106 */
[----:B------:R-:W-:Y:S01]  /*02d0*/  DFMA R2, R2, R10, R8 ;  /* 0x0000000a0202722b */ /* 0x000fe20000000008 */
[----:B------:R-:W-:-:S09]  /*02e0*/  FSETP.GEU.AND P1, PT, |R7|, 6.5827683646048100446e-37, PT ;  /* 0x036000000700780b */ /* 0x000fd20003f2e200 */
[----:B------:R-:W-:-:S05]  /*02f0*/  FFMA R0, RZ, R13, R3 ;  /* 0x0000000dff007223 */ /* 0x000fca0000000003 */
[----:B------:R-:W-:-:S13]  /*0300*/  FSETP.GT.AND P0, PT, |R0|, 1.469367938527859385e-39, PT ;  /* 0x001000000000780b */ /* 0x000fda0003f04200 */
[----:B------:R-:W-:Y:S05]  /*0310*/  @P0 BRA P1, `(.L_x_5) ;  /* 0x0000000000180947 */ /* 0x000fea0000800000 */
[----:B------:R-:W-:Y:S01]  /*0320*/  IMAD.MOV.U32 R8, RZ, RZ, R12 ;  /* 0x000000ffff087224 */ /* 0x000fe200078e000c */
[----:B------:R-:W-:Y:S01]  /*0330*/  MOV R0, 0x360 ;  /* 0x0000036000007802 */ /* 0x000fe20000000f00 */
[----:B------:R-:W-:-:S07]  /*0340*/  IMAD.MOV.U32 R9, RZ, RZ, R13 ;  /* 0x000000ffff097224 */ /* 0x000fce00078e000d */
[----:B------:R-:W-:Y:S05]  /*0350*/  CALL.REL.NOINC `($__internal_0_$__cuda_sm20_div_rn_f64_full) ;  /* 0x0000000000847944 */ /* 0x000fea0003c00000 */
[----:B------:R-:W-:Y:S02]  /*0360*/  IMAD.MOV.U32 R2, RZ, RZ, R20 ;  /* 0x000000ffff027224 */ /* 0x000fe400078e0014 */
[----:B------:R-:W-:-:S07]  /*0370*/  IMAD.MOV.U32 R3, RZ, RZ, R21 ;  /* 0x000000ffff037224 */ /* 0x000fce00078e0015 */
.L_x_5:
[----:B------:R-:W-:Y:S05]  /*0380*/  BSYNC.RECONVERGENT B0 ;  /* 0x0000000000007941 */ /* 0x000fea0003800200 */
.L_x_4:
[----:B------:R-:W0:Y:S01]  /*0390*/  MUFU.RCP64H R7, R13 ;  /* 0x0000000d00077308 */ /* 0x000e220000001800 */
[----:B------:R-:W-:Y:S01]  /*03a0*/  IMAD.MOV.U32 R6, RZ, RZ, 0x1 ;  /* 0x00000001ff067424 */ /* 0x000fe200078e00ff */
[----:B------:R-:W-:Y:S01]  /*03b0*/  STS.64 [R5], R2 ;  /* 0x0000000205007388 */ /* 0x000fe20000000a00 */
[----:B------:R-:W-:Y:S03]  /*03c0*/  BSSY.RECONVERGENT B0, `(.L_x_6) ;  /* 0x0000016000007945 */ /* 0x000fe60003800200 */
[----:B------:R-:W1:Y:S01]  /*03d0*/  LDS.64 R8, [R4] ;  /* 0x0000000004087984 */ /* 0x000e620000000a00 */
[----:B0-----:R-:W-:-:S08]  /*03e0*/  DFMA R10, -R12, R6, 1 ;  /* 0x3ff000000c0a742b */ /* 0x001fd00000000106 */
[----:B------:R-:W-:-:S08]  /*03f0*/  DFMA R10, R10, R10, R10 ;  /* 0x0000000a0a0a722b */ /* 0x000fd0000000000a */
[----:B------:R-:W-:-:S08]  /*0400*/  DFMA R10, R6, R10, R6 ;  /* 0x0000000a060a722b */ /* 0x000fd00000000006 */
[----:B------:R-:W-:Y:S01]  /*0410*/  DFMA R6, -R12, R10, 1 ;  /* 0x3ff000000c06742b */ /* 0x000fe2000000010a */
[----:B-1----:R-:W-:-:S07]  /*0420*/  FSETP.GEU.AND P1, PT, |R9|, 6.5827683646048100446e-37, PT ;  /* 0x036000000900780b */ /* 0x002fce0003f2e200 */
[----:B------:R-:W-:-:S08]  /*0430*/  DFMA R18, R10, R6, R10 ;  /* 0x000000060a12722b */ /* 0x000fd0000000000a */
[----:B------:R-:W-:-:S08]  /*0440*/  DMUL R6, R18, R8 ;  /* 0x0000000812067228 */ /* 0x000fd00000000000 */
[----:B------:R-:W-:-:S08]  /*0450*/  DFMA R10, -R12, R6, R8 ;  /* 0x000000060c0a722b */ /* 0x000fd00000000108 */
[----:B------:R-:W-:-:S10]  /*0460*/  DFMA R6, R18, R10, R6 ;  /* 0x0000000a1206722b */ /* 0x000fd40000000006 */
[----:B------:R-:W-:-:S05]  /*0470*/  FFMA R0, RZ, R13, R7 ;  /* 0x0000000dff007223 */ /* 0x000fca0000000007 */
[----:B------:R-:W-:-:S13]  /*0480*/  FSETP.GT.AND P0, PT, |R0|, 1.469367938527859385e-39, PT ;  /* 0x001000000000780b */ /* 0x000fda0003f04200 */
[----:B------:R-:W-:Y:S05]  /*0490*/  @P0 BRA P1, `(.L_x_7) ;  /* 0x0000000000200947 */ /* 0x000fea0000800000 */
[----:B------:R-:W-:Y:S01]  /*04a0*/  IMAD.MOV.U32 R6, RZ, RZ, R8 ;  /* 0x000000ffff067224 */ /* 0x000fe200078e0008 */
[----:B------:R-:W-:Y:S01]  /*04b0*/  MOV R0, 0x500 ;  /* 0x0000050000007802 */ /* 0x000fe20000000f00 */
[----:B------:R-:W-:Y:S02]  /*04c0*/  IMAD.MOV.U32 R7, RZ, RZ, R9 ;  /* 0x000000ffff077224 */ /* 0x000fe400078e0009 */
[----:B------:R-:W-:Y:S02]  /*04d0*/  IMAD.MOV.U32 R8, RZ, RZ, R12 ;  /* 0x000000ffff087224 */ /* 0x000fe400078e000c */
[----:B------:R-:W-:-:S07]  /*04e0*/  IMAD.MOV.U32 R9, RZ, RZ, R13 ;  /* 0x000000ffff097224 */ /* 0x000fce00078e000d */
[----:B------:R-:W-:Y:S05]  /*04f0*/  CALL.REL.NOINC `($__internal_0_$__cuda_sm20_div_rn_f64_full) ;  /* 0x00000000001c7944 */ /* 0x000fea0003c00000 */
[----:B------:R-:W-:Y:S02]  /*0500*/  IMAD.MOV.U32 R6, RZ, RZ, R20 ;  /* 0x000000ffff067224 */ /* 0x000fe400078e0014 */
[----:B------:R-:W-:-:S07]  /*0510*/  IMAD.MOV.U32 R7, RZ, RZ, R21 ;  /* 0x000000ffff077224 */ /* 0x000fce00078e0015 */
.L_x_7:
[----:B------:R-:W-:Y:S05]  /*0520*/  BSYNC.RECONVERGENT B0 ;  /* 0x0000000000007941 */ /* 0x000fea0003800200 */
.L_x_6:
[----:B------:R-:W-:Y:S04]  /*0530*/  STG.E.64 desc[UR8][R14.64], R6 ;  /* 0x000000060e007986 */ /* 0x000fe8000c101b08 */
[----:B------:R-:W-:Y:S04]  /*0540*/  STS.64 [R4], R6 ;  /* 0x0000000604007388 */ /* 0x000fe80000000a00 */
[----:B------:R-:W-:Y:S01]  /*0550*/  STG.E.64 desc[UR8][R16.64], R2 ;  /* 0x0000000210007986 */ /* 0x000fe2000c101b08 */
[----:B------:R-:W-:Y:S05]  /*0560*/  EXIT ;  /* 0x000000000000794d */ /* 0x000fea0003800000 */
        .weak           $__internal_0_$__cuda_sm20_div_rn_f64_full
        .type           $__internal_0_$__cuda_sm20_div_rn_f64_full,@function
        .size           $__internal_0_$__cuda_sm20_div_rn_f64_full,(.L_x_21 - $__internal_0_$__cuda_sm20_div_rn_f64_full)
$__internal_0_$__cuda_sm20_div_rn_f64_full:
[C---:B------:R-:W-:Y:S01]  /*0570*/  FSETP.GEU.AND P0, PT, |R9|.reuse, 1.469367938527859385e-39, PT ;  /* 0x001000000900780b */ /* 0x040fe20003f0e200 */
[----:B------:R-:W-:Y:S01]  /*0580*/  IMAD.MOV.U32 R18, RZ, RZ, 0x1 ;  /* 0x00000001ff127424 */ /* 0x000fe200078e00ff */
[----:B------:R-:W-:Y:S01]  /*0590*/  LOP3.LUT R10, R9, 0x800fffff, RZ, 0xc0, !PT ;  /* 0x800fffff090a7812 */ /* 0x000fe200078ec0ff */
[----:B------:R-:W-:Y:S01]  /*05a0*/  IMAD.MOV.U32 R27, RZ, RZ, 0x1ca00000 ;  /* 0x1ca00000ff1b7424 */ /* 0x000fe200078e00ff */
[C---:B------:R-:W-:Y:S01]  /*05b0*/  FSETP.GEU.AND P2, PT, |R7|.reuse, 1.469367938527859385e-39, PT ;  /* 0x001000000700780b */ /* 0x040fe20003f4e200 */
[----:B------:R-:W-:Y:S01]  /*05c0*/  BSSY.RECONVERGENT B1, `(.L_x_8) ;  /* 0x0000052000017945 */ /* 0x000fe20003800200 */
[----:B------:R-:W-:Y:S01]  /*05d0*/  LOP3.LUT R11, R10, 0x3ff00000, RZ, 0xfc, !PT ;  /* 0x3ff000000a0b7812 */ /* 0x000fe200078efcff */
[----:B------:R-:W-:Y:S01]  /*05e0*/  IMAD.MOV.U32 R10, RZ, RZ, R8 ;  /* 0x000000ffff0a7224 */ /* 0x000fe200078e0008 */
[----:B------:R-:W-:Y:S02]  /*05f0*/  LOP3.LUT R26, R7, 0x7ff00000, RZ, 0xc0, !PT ;  /* 0x7ff00000071a7812 */ /* 0x000fe400078ec0ff */
[----:B------:R-:W-:-:S03]  /*0600*/  LOP3.LUT R29, R9, 0x7ff00000, RZ, 0xc0, !PT ;  /* 0x7ff00000091d7812 */ /* 0x000fc600078ec0ff */
[----:B------:R-:W-:Y:S01]  /*0610*/  @!P0 DMUL R10, R8, 8.98846567431157953865e+307 ;  /* 0x7fe00000080a8828 */ /* 0x000fe20000000000 */
[----:B------:R-:W-:-:S03]  /*0620*/  ISETP.GE.U32.AND P1, PT, R26, R29, PT ;  /* 0x0000001d1a00720c */ /* 0x000fc60003f26070 */
[----:B------:R-:W-:Y:S02]  /*0630*/  @!P2 LOP3.LUT R21, R9, 0x7ff00000, RZ, 0xc0, !PT ;  /* 0x7ff000000915a812 */ /* 0x000fe400078ec0ff */
[----:B------:R-:W0:Y:S02]  /*0640*/  MUFU.RCP64H R19, R11 ;  /* 0x0000000b00137308 */ /* 0x000e240000001800 */
[----:B------:R-:W-:Y:S02]  /*0650*/  @!P2 ISETP.GE.U32.AND P3, PT, R26, R21, PT ;  /* 0x000000151a00a20c */ /* 0x000fe40003f66070 */
[----:B------:R-:W-:Y:S02]  /*0660*/  @!P0 LOP3.LUT R29, R11, 0x7ff00000, RZ, 0xc0, !PT ;  /* 0x7ff000000b1d8812 */ /* 0x000fe400078ec0ff */
[----:B------:R-:W-:-:S04]  /*0670*/  @!P2 SEL R21, R27, 0x63400000, !P3 ;  /* 0x634000001b15a807 */ /* 0x000fc80005800000 */
[----:B------:R-:W-:-:S04]  /*0680*/  @!P2 LOP3.LUT R24, R21, 0x80000000, R7, 0xf8, !PT ;  /* 0x800000001518a812 */ /* 0x000fc800078ef807 */
[----:B------:R-:W-:Y:S01]  /*0690*/  @!P2 LOP3.LUT R25, R24, 0x100000, RZ, 0xfc, !PT ;  /* 0x001000001819a812 */ /* 0x000fe200078efcff */
[----:B------:R-:W-:Y:S01]  /*06a0*/  @!P2 IMAD.MOV.U32 R24, RZ, RZ, RZ ;  /* 0x000000ffff18a224 */ /* 0x000fe200078e00ff */
[----:B0-----:R-:W-:-:S08]  /*06b0*/  DFMA R22, R18, -R10, 1 ;  /* 0x3ff000001216742b */ /* 0x001fd0000000080a */
[----:B------:R-:W-:-:S08]  /*06c0*/  DFMA R22, R22, R22, R22 ;  /* 0x000000161616722b */ /* 0x000fd00000000016 */
[----:B------:R-:W-:Y:S01]  /*06d0*/  DFMA R22, R18, R22, R18 ;  /* 0x000000161216722b */ /* 0x000fe20000000012 */
[----:B------:R-:W-:Y:S01]  /*06e0*/  SEL R19, R27, 0x63400000, !P1 ;  /* 0x634000001b137807 */ /* 0x000fe20004800000 */
[----:B------:R-:W-:-:S03]  /*06f0*/  IMAD.MOV.U32 R18, RZ, RZ, R6 ;  /* 0x000000ffff127224 */ /* 0x000fc600078e0006 */
[----:B------:R-:W-:-:S03]  /*0700*/  LOP3.LUT R19, R19, 0x800fffff, R7, 0xf8, !PT ;  /* 0x800fffff13137812 */ /* 0x000fc600078ef807 */
[----:B------:R-:W-:-:S03]  /*0710*/  DFMA R20, R22, -R10, 1 ;  /* 0x3ff000001614742b */ /* 0x000fc6000000080a */
[----:B------:R-:W-:-:S05]  /*0720*/  @!P2 DFMA R18, R18, 2, -R24 ;  /* 0x400000001212a82b */ /* 0x000fca0000000818 */
[----:B------:R-:W-:-:S08]  /*0730*/  DFMA R20, R22, R20, R22 ;  /* 0x000000141614722b */ /* 0x000fd00000000016 */
[----:B------:R-:W-:-:S08]  /*0740*/  DMUL R22, R20, R18 ;  /* 0x0000001214167228 */ /* 0x000fd00000000000 */
[----:B------:R-:W-:-:S08]  /*0750*/  DFMA R24, R22, -R10, R18 ;  /* 0x8000000a1618722b */ /* 0x000fd00000000012 */
[----:B------:R-:W-:Y:S01]  /*0760*/  DFMA R24, R20, R24, R22 ;  /* 0x000000181418722b */ /* 0x000fe20000000016 */
[----:B------:R-:W-:Y:S01]  /*0770*/  IMAD.MOV.U32 R22, RZ, RZ, R26 ;  /* 0x000000ffff167224 */ /* 0x000fe200078e001a */
[----:B------:R-:W-:Y:S01]  /*0780*/  @!P2 LOP3.LUT R22, R19, 0x7ff00000, RZ, 0xc0, !PT ;  /* 0x7ff000001316a812 */ /* 0x000fe200078ec0ff */
[----:B------:R-:W-:-:S04]  /*0790*/  VIADD R21, R29, 0xffffffff ;  /* 0xffffffff1d157836 */ /* 0x000fc80000000000 */
[----:B------:R-:W-:-:S05]  /*07a0*/  VIADD R20, R22, 0xffffffff ;  /* 0xffffffff16147836 */ /* 0x000fca0000000000 */
[----:B------:R-:W-:-:S04]  /*07b0*/  ISETP.GT.U32.AND P0, PT, R20, 0x7feffffe, PT ;  /* 0x7feffffe1400780c */ /* 0x000fc80003f04070 */
[----:B------:R-:W-:-:S13]  /*07c0*/  ISETP.GT.U32.OR P0, PT, R21, 0x7feffffe, P0 ;  /* 0x7feffffe1500780c */ /* 0x000fda0000704470 */
[----:B------:R-:W-:Y:S05]  /*07d0*/  @P0 BRA `(.L_x_9) ;  /* 0x00000000006c0947 */ /* 0x000fea0003800000 */
[----:B------:R-:W-:-:S04]  /*07e0*/  LOP3.LUT R7, R9, 0x7ff00000, RZ, 0xc0, !PT ;  /* 0x7ff0000009077812 */ /* 0x000fc800078ec0ff */
[CC--:B------:R-:W-:Y:S02]  /*07f0*/  VIADDMNMX R6, R26.reuse, -R7.reuse, 0xb9600000, !PT ;  /* 0xb96000001a067446 */ /* 0x0c0fe40007800907 */
[----:B------:R-:W-:Y:S02]  /*0800*/  ISETP.GE.U32.AND P0, PT, R26, R7, PT ;  /* 0x000000071a00720c */ /* 0x000fe40003f06070 */
[----:B------:R-:W-:Y:S02]  /*0810*/  VIMNMX R6, PT, PT, R6, 0x46a00000, PT ;  /* 0x46a0000006067848 */ /* 0x000fe40003fe0100 */
[----:B------:R-:W-:-:S05]  /*0820*/  SEL R27, R27, 0x63400000, !P0 ;  /* 0x634000001b1b7807 */ /* 0x000fca0004000000 */
[----:B------:R-:W-:Y:S02]  /*0830*/  IMAD.IADD R22, R6, 0x1, -R27 ;  /* 0x0000000106167824 */ /* 0x000fe400078e0a1b */
[----:B------:R-:W-:Y:S02]  /*0840*/  IMAD.MOV.U32 R6, RZ, RZ, RZ ;  /* 0x000000ffff067224 */ /* 0x000fe400078e00ff */
[----:B------:R-:W-:-:S06]  /*0850*/  VIADD R7, R22, 0x7fe00000 ;  /* 0x7fe0000016077836 */ /* 0x000fcc0000000000 */
[----:B------:R-:W-:-:S10]  /*0860*/  DMUL R20, R24, R6 ;  /* 0x0000000618147228 */ /* 0x000fd40000000000 */
[----:B------:R-:W-:-:S13]  /*0870*/  FSETP.GTU.AND P0, PT, |R21|, 1.469367938527859385e-39, PT ;  /* 0x001000001500780b */ /* 0x000fda0003f0c200 */
[----:B------:R-:W-:Y:S05]  /*0880*/  @P0 BRA `(.L_x_10) ;  /* 0x0000000000940947 */ /* 0x000fea0003800000 */
[----:B------:R-:W-:-:S06]  /*0890*/  DFMA R10, R24, -R10, R18 ;  /* 0x8000000a180a722b */ /* 0x000fcc0000000012 */
[----:B------:R-:W-:-:S04]  /*08a0*/  IMAD.MOV.U32 R10, RZ, RZ, RZ ;  /* 0x000000ffff0a7224 */ /* 0x000fc800078e00ff */
[C---:B------:R-:W-:Y:S02]  /*08b0*/  FSETP.NEU.AND P0, PT, R11.reuse, RZ, PT ;  /* 0x000000ff0b00720b */ /* 0x040fe40003f0d000 */
[----:B------:R-:W-:-:S04]  /*08c0*/  LOP3.LUT R9, R11, 0x80000000, R9, 0x48, !PT ;  /* 0x800000000b097812 */ /* 0x000fc800078e4809 */
[----:B------:R-:W-:-:S07]  /*08d0*/  LOP3.LUT R11, R9, R7, RZ, 0xfc, !PT ;  /* 0x00000007090b7212 */ /* 0x000fce00078efcff */
[----:B------:R-:W-:Y:S05]  /*08e0*/  @!P0 BRA `(.L_x_10) ;  /* 0x00000000007c8947 */ /* 0x000fea0003800000 */
[----:B------:R-:W-:Y:S01]  /*08f0*/  IMAD.MOV R7, RZ, RZ, -R22 ;  /* 0x000000ffff077224 */ /* 0x000fe200078e0a16 */
[----:B------:R-:W-:Y:S01]  /*0900*/  DMUL.RP R10, R24, R10 ;  /* 0x0000000a180a7228 */ /* 0x000fe20000008000 */
[----:B------:R-:W-:-:S06]  /*0910*/  IMAD.MOV.U32 R6, RZ, RZ, RZ ;  /* 0x000000ffff067224 */ /* 0x000fcc00078e00ff */
[----:B------:R-:W-:-:S03]  /*0920*/  DFMA R6, R20, -R6, R24 ;  /* 0x800000061406722b */ /* 0x000fc60000000018 */
[----:B------:R-:W-:-:S03]  /*0930*/  LOP3.LUT R9, R11, R9, RZ, 0x3c, !PT ;  /* 0x000000090b097212 */ /* 0x000fc600078e3cff */
[----:B------:R-:W-:-:S04]  /*0940*/  IADD3 R6, PT, PT, -R22, -0x43300000, RZ ;  /* 0xbcd0000016067810 */ /* 0x000fc80007ffe1ff */
[----:B------:R-:W-:-:S04]  /*0950*/  FSETP.NEU.AND P0, PT, |R7|, R6, PT ;  /* 0x000000060700720b */ /* 0x000fc80003f0d200 */
[----:B------:R-:W-:Y:S02]  /*0960*/  FSEL R20, R10, R20, !P0 ;  /* 0x000000140a147208 */ /* 0x000fe40004000000 */
[----:B------:R-:W-:Y:S01]  /*0970*/  FSEL R21, R9, R21, !P0 ;  /* 0x0000001509157208 */ /* 0x000fe20004000000 */
[----:B------:R-:W-:Y:S06]  /*0980*/  BRA `(.L_x_10) ;  /* 0x0000000000547947 */ /* 0x000fec0003800000 */
.L_x_9:
[----:B------:R-:W-:-:S14]  /*0990*/  DSETP.NAN.AND P0, PT, R6, R6, PT ;  /* 0x000000060600722a */ /* 0x000fdc0003f08000 */
[----:B------:R-:W-:Y:S05]  /*09a0*/  @P0 BRA `(.L_x_11) ;  /* 0x0000000000440947 */ /* 0x000fea0003800000 */
[----:B------:R-:W-:-:S14]  /*09b0*/  DSETP.NAN.AND P0, PT, R8, R8, PT ;  /* 0x000000080800722a */ /* 0x000fdc0003f08000 */
[----:B------:R-:W-:Y:S05]  /*09c0*/  @P0 BRA `(.L_x_12) ;  /* 0x0000000000300947 */ /* 0x000fea0003800000 */
[----:B------:R-:W-:Y:S01]  /*09d0*/  ISETP.NE.AND P0, PT, R22, R29, PT ;  /* 0x0000001d1600720c */ /* 0x000fe20003f05270 */
[----:B------:R-:W-:Y:S02]  /*09e0*/  IMAD.MOV.U32 R20, RZ, RZ, 0x0 ;  /* 0x00000000ff147424 */ /* 0x000fe400078e00ff */
[----:B------:R-:W-:-:S10]  /*09f0*/  IMAD.MOV.U32 R21, RZ, RZ, -0x80000 ;  /* 0xfff80000ff157424 */ /* 0x000fd400078e00ff */
[----:B------:R-:W-:Y:S05]  /*0a00*/  @!P0 BRA `(.L_x_10) ;  /* 0x0000000000348947 */ /* 0x000fea0003800000 */
[----:B------:R-:W-:Y:S02]  /*0a10*/  ISETP.NE.AND P0, PT, R22, 0x7ff00000, PT ;  /* 0x7ff000001600780c */ /* 0x000fe40003f05270 */
[----:B------:R-:W-:Y:S02]  /*0a20*/  LOP3.LUT R21, R7, 0x80000000, R9, 0x48, !PT ;  /* 0x8000000007157812 */ /* 0x000fe400078e4809 */
[----:B------:R-:W-:-:S13]  /*0a30*/  ISETP.EQ.OR P0, PT, R29, RZ, !P0 ;  /* 0x000000ff1d00720c */ /* 0x000fda0004702670 */
[----:B------:R-:W-:Y:S01]  /*0a40*/  @P0 LOP3.LUT R6, R21, 0x7ff00000, RZ, 0xfc, !PT ;  /* 0x7ff0000015060812 */ /* 0x000fe200078efcff */
[----:B------:R-:W-:Y:S02]  /*0a50*/  @!P0 IMAD.MOV.U32 R20, RZ, RZ, RZ ;  /* 0x000000ffff148224 */ /* 0x000fe400078e00ff */
[----:B------:R-:W-:Y:S02]  /*0a60*/  @P0 IMAD.MOV.U32 R20, RZ, RZ, RZ ;  /* 0x000000ffff140224 */ /* 0x000fe400078e00ff */
[----:B------:R-:W-:Y:S01]  /*0a70*/  @P0 IMAD.MOV.U32 R21, RZ, RZ, R6 ;  /* 0x000000ffff150224 */ /* 0x000fe200078e0006 */
[----:B------:R-:W-:Y:S06]  /*0a80*/  BRA `(.L_x_10) ;  /* 0x0000000000147947 */ /* 0x000fec0003800000 */
.L_x_12:
[----:B------:R-:W-:Y:S01]  /*0a90*/  LOP3.LUT R21, R9, 0x80000, RZ, 0xfc, !PT ;  /* 0x0008000009157812 */ /* 0x000fe200078efcff */
[----:B------:R-:W-:Y:S01]  /*0aa0*/  IMAD.MOV.U32 R20, RZ, RZ, R8 ;  /* 0x000000ffff147224 */ /* 0x000fe200078e0008 */
[----:B------:R-:W-:Y:S06]  /*0ab0*/  BRA `(.L_x_10) ;  /* 0x0000000000087947 */ /* 0x000fec0003800000 */
.L_x_11:
[----:B------:R-:W-:Y:S01]  /*0ac0*/  LOP3.LUT R21, R7, 0x80000, RZ, 0xfc, !PT ;  /* 0x0008000007157812 */ /* 0x000fe200078efcff */
[----:B------:R-:W-:-:S07]  /*0ad0*/  IMAD.MOV.U32 R20, RZ, RZ, R6 ;  /* 0x000000ffff147224 */ /* 0x000fce00078e0006 */
.L_x_10:
[----:B------:R-:W-:Y:S05]  /*0ae0*/  BSYNC.RECONVERGENT B1 ;  /* 0x0000000000017941 */ /* 0x000fea0003800200 */
.L_x_8:
[----:B------:R-:W-:Y:S02]  /*0af0*/  IMAD.MOV.U32 R6, RZ, RZ, R0 ;  /* 0x000000ffff067224 */ /* 0x000fe400078e0000 */
[----:B------:R-:W-:-:S04]  /*0b00*/  IMAD.MOV.U32 R7, RZ, RZ, 0x0 ;  /* 0x00000000ff077424 */ /* 0x000fc800078e00ff */
[----:B------:R-:W-:Y:S05]  /*0b10*/  RET.REL.NODEC R6 `(_Z9fix_linhaPdS_ii) ;  /* 0xfffffff406387950 */ /* 0x000fea0003c3ffff */
.L_x_13:
        /* <DEDUP_REMOVED lines=14> */
.L_x_21:


//--------------------- .text._Z19troca_diagonal_zeroPdS_ii --------------------------
	.section	.text._Z19troca_diagonal_zeroPdS_ii,"ax",@progbits
	.align	128
        .global         _Z19troca_diagonal_zeroPdS_ii
        .type           _Z19troca_diagonal_zeroPdS_ii,@function
        .size           _Z19troca_diagonal_zeroPdS_ii,(.L_x_25 - _Z19troca_diagonal_zeroPdS_ii)
        .other          _Z19troca_diagonal_zeroPdS_ii,@"STO_CUDA_ENTRY STV_DEFAULT"
_Z19troca_diagonal_zeroPdS_ii:
.text._Z19troca_diagonal_zeroPdS_ii:
[----:B------:R-:W-:Y:S01]  /*0000*/  LDC R1, c[0x0][0x37c] ;  /* 0x0000df00ff017b82 */ /* 0x000fe20000000800 */
[----:B------:R-:W0:Y:S07]  /*0010*/  S2R R3, SR_TID.X ;  /* 0x0000000000037919 */ /* 0x000e2e0000002100 */
[----:B------:R-:W0:Y:S01]  /*0020*/  S2UR UR4, SR_CTAID.X ;  /* 0x00000000000479c3 */ /* 0x000e220000002500 */
[----:B------:R-:W1:Y:S07]  /*0030*/  LDCU UR5, c[0x0][0x390] ;  /* 0x00007200ff0577ac */ /* 0x000e6e0008000800 */
[----:B------:R-:W0:Y:S02]  /*0040*/  LDC R0, c[0x0][0x360] ;  /* 0x0000d800ff007b82 */ /* 0x000e240000000800 */
[----:B0-----:R-:W-:-:S02]  /*0050*/  IMAD R0, R0, UR4, R3 ;  /* 0x0000000400007c24 */ /* 0x001fc4000f8e0203 */
[----:B-1----:R-:W-:-:S05]  /*0060*/  IMAD.U32 R3, RZ, RZ, UR5 ;  /* 0x00000005ff037e24 */ /* 0x002fca000f8e00ff */
[----:B------:R-:W-:-:S13]  /*0070*/  ISETP.GE.AND P0, PT, R0, R3, PT ;  /* 0x000000030000720c */ /* 0x000fda0003f06270 */
[----:B------:R-:W-:Y:S05]  /*0080*/  @P0 EXIT ;  /* 0x000000000000094d */ /* 0x000fea0003800000 */
[----:B------:R-:W0:Y:S01]  /*0090*/  LDC R2, c[0x0][0x394] ;  /* 0x0000e500ff027b82 */ /* 0x000e220000000800 */
[----:B------:R-:W1:Y:S07]  /*00a0*/  LDCU.64 UR6, c[0x0][0x358] ;  /* 0x00006b00ff0677ac */ /* 0x000e6e0008000a00 */
[----:B------:R-:W2:Y:S01]  /*00b0*/  LDC.64 R18, c[0x0][0x380] ;  /* 0x0000e000ff127b82 */ /* 0x000ea20000000a00 */
[----:B0-----:R-:W-:-:S04]  /*00c0*/  IMAD R5, R3, R2, R2 ;  /* 0x0000000203057224 */ /* 0x001fc800078e0202 */
[----:B--2---:R-:W-:-:S06]  /*00d0*/  IMAD.WIDE R4, R5, 0x8, R18 ;  /* 0x0000000805047825 */ /* 0x004fcc00078e0212 */
[----:B-1----:R-:W2:Y:S02]  /*00e0*/  LDG.E.64 R4, desc[UR6][R4.64] ;  /* 0x0000000604047981 */ /* 0x002ea4000c1e1b00 */
[----:B--2---:R-:W-:-:S14]  /*00f0*/  DSETP.NEU.AND P0, PT, R4, RZ, PT ;  /* 0x000000ff0400722a */ /* 0x004fdc0003f0d000 */
[----:B------:R-:W-:Y:S05]  /*0100*/  @P0 EXIT ;  /* 0x000000000000094d */ /* 0x000fea0003800000 */
[----:B------:R-:W-:-:S13]  /*0110*/  ISETP.GE.AND P0, PT, R3, 0x1, PT ;  /* 0x000000010300780c */ /* 0x000fda0003f06270 */
[----:B------:R-:W-:Y:S05]  /*0120*/  @!P0 BRA `(.L_x_14) ;  /* 0x0000001000488947 */ /* 0x000fea0003800000 */
[C---:B------:R-:W-:Y:S01]  /*0130*/  VIADD R4, R3.reuse, 0xffffffff ;  /* 0xffffffff03047836 */ /* 0x040fe20000000000 */
[----:B------:R-:W-:-:S04]  /*0140*/  LOP3.LUT R2, R3, 0xf, RZ, 0xc0, !PT ;  /* 0x0000000f03027812 */ /* 0x000fc800078ec0ff */
[----:B------:R-:W-:Y:S01]  /*0150*/  ISETP.GE.U32.AND P1, PT, R4, 0xf, PT ;  /* 0x0000000f0400780c */ /* 0x000fe20003f26070 */
[----:B------:R-:W-:Y:S01]  /*0160*/  IMAD.MOV.U32 R4, RZ, RZ, RZ ;  /* 0x000000ffff047224 */ /* 0x000fe200078e00ff */
[----:B------:R-:W-:-:S11]  /*0170*/  ISETP.NE.AND P0, PT, R2, RZ, PT ;  /* 0x000000ff0200720c */ /* 0x000fd60003f05270 */
[----:B------:R-:W-:Y:S05]  /*0180*/  @!P1 BRA `(.L_x_15) ;  /* 0x00000008002c9947 */ /* 0x000fea0003800000 */
[----:B------:R-:W0:Y:S01]  /*0190*/  LDC R25, c[0x0][0x394] ;  /* 0x0000e500ff197b82 */ /* 0x000e220000000800 */
[----:B------:R-:W-:Y:S01]  /*01a0*/  LOP3.LUT R4, R3, 0x7ffffff0, RZ, 0xc0, !PT ;  /* 0x7ffffff003047812 */ /* 0x000fe200078ec0ff */
[----:B------:R-:W-:-:S04]  /*01b0*/  IMAD.MOV.U32 R5, RZ, RZ, 0x7 ;  /* 0x00000007ff057424 */ /* 0x000fc800078e00ff */
[----:B------:R-:W-:Y:S02]  /*01c0*/  IMAD.MOV R26, RZ, RZ, -R4 ;  /* 0x000000ffff1a7224 */ /* 0x000fe400078e0a04 */
[----:B------:R-:W1:Y:S08]  /*01d0*/  LDC R24, c[0x0][0x390] ;  /* 0x0000e400ff187b82 */ /* 0x000e700000000800 */
[----:B------:R-:W2:Y:S02]  /*01e0*/  LDC.64 R18, c[0x0][0x380] ;  /* 0x0000e000ff127b82 */ /* 0x000ea40000000a00 */
.L_x_16:
[----:B0-2---:R-:W-:-:S05]  /*01f0*/  IMAD.WIDE R28, R25, 0x8, R18 ;  /* 0x00000008191c7825 */ /* 0x005fca00078e0212 */
[----:B------:R0:W2:Y:S01]  /*0200*/  LDG.E.64 R6, desc[UR6][R28.64] ;  /* 0x000000061c067981 */ /* 0x0000a2000c1e1b00 */
[----:B-1----:R-:W-:-:S04]  /*0210*/  IMAD.MOV.U32 R3, RZ, RZ, R24 ;  /* 0x000000ffff037224 */ /* 0x002fc800078e0018 */
[----:B0-----:R-:W-:-:S05]  /*0220*/  IMAD.WIDE.U32 R28, R3, 0x8, R28 ;  /* 0x00000008031c7825 */ /* 0x001fca00078e001c */
[----:B------:R-:W3:Y:S01]  /*0230*/  LDG.E.64 R8, desc[UR6][R28.64] ;  /* 0x000000061c087981 */ /* 0x000ee2000c1e1b00 */
[----:B------:R-:W-:-:S05]  /*0240*/  IMAD.WIDE.U32 R14, R3, 0x8, R28 ;  /* 0x00000008030e7825 */ /* 0x000fca00078e001c */
[----:B------:R0:W4:Y:S02]  /*0250*/  LDG.E.64 R16, desc[UR6][R14.64] ;  /* 0x000000060e107981 */ /* 0x000124000c1e1b00 */
[----:B0-----:R-:W-:-:S05]  /*0260*/  IMAD.WIDE.U32 R14, R3, 0x8, R14 ;  /* 0x00000008030e7825 */ /* 0x001fca00078e000e */
[----:B------:R-:W5:Y:S01]  /*0270*/  LDG.E.64 R12, desc[UR6][R14.64] ;  /* 0x000000060e0c7981 */ /* 0x000f62000c1e1b00 */
[----:B------:R-:W-:-:S05]  /*0280*/  IMAD.WIDE.U32 R20, R3, 0x8, R14 ;  /* 0x0000000803147825 */ /* 0x000fca00078e000e */
[----:B------:R0:W5:Y:S01]  /*0290*/  LDG.E.64 R10, desc[UR6][R20.64] ;  /* 0x00000006140a7981 */ /* 0x000162000c1e1b00 */
[----:B------:R-:W-:-:S04]  /*02a0*/  IMAD.WIDE.U32 R22, R3, 0x8, R20 ;  /* 0x0000000803167825 */ /* 0x000fc800078e0014 */
[----:B------:R-:W-:-:S05]  /*02b0*/  IMAD.WIDE.U32 R28, R3, 0x8, R22 ;  /* 0x00000008031c7825 */ /* 0x000fca00078e0016 */
[----:B------:R-:W5:Y:S01]  /*02c0*/  LDG.E.64 R14, desc[UR6][R28.64] ;  /* 0x000000061c0e7981 */ /* 0x000f62000c1e1b00 */
[----:B--2---:R-:W-:-:S03]  /*02d0*/  DSETP.NEU.AND P1, PT, R6, RZ, PT ;  /* 0x000000ff0600722a */ /* 0x004fc60003f2d000 */
[----:B------:R1:W2:Y:S11]  /*02e0*/  LDG.E.64 R6, desc[UR6][R22.64] ;  /* 0x0000000616067981 */ /* 0x0002b6000c1e1b00 */
[----:B0-----:R-:W0:Y:S01]  /*02f0*/  @P1 S2R R20, SR_CgaCtaId ;  /* 0x0000000000141919 */ /* 0x001e220000008800 */
[----:B------:R-:W-:Y:S01]  /*0300*/  @P1 MOV R27, 0x400 ;  /* 0x00000400001b1802 */ /* 0x000fe20000000f00 */
[----:B----4-:R-:W-:-:S03]  /*0310*/  DSETP.NEU.AND P2, PT, R16, RZ, PT ;  /* 0x000000ff1000722a */ /* 0x010fc60003f4d000 */
[----:B0-----:R-:W-:Y:S02]  /*0320*/  @P1 LEA R20, R20, R27, 0x18 ;  /* 0x0000001b14141211 */ /* 0x001fe400078ec0ff */
[----:B------:R-:W-:-:S05]  /*0330*/  @P1 IADD3 R27, PT, PT, R5, -0x7, RZ ;  /* 0xfffffff9051b1810 */ /* 0x000fca0007ffe0ff */
[----:B------:R0:W-:Y:S01]  /*0340*/  @P1 STS [R20], R27 ;  /* 0x0000001b14001388 */ /* 0x0001e20000000800 */
[----:B---3--:R-:W-:Y:S01]  /*0350*/  DSETP.NEU.AND P1, PT, R8, RZ, PT ;  /* 0x000000ff0800722a */ /* 0x008fe20003f2d000 */
[----:B0-----:R-:W-:-:S05]  /*0360*/  IMAD.WIDE.U32 R20, R3, 0x8, R28 ;  /* 0x0000000803147825 */ /* 0x001fca00078e001c */
[----:B------:R0:W3:Y:S01]  /*0370*/  LDG.E.64 R8, desc[UR6][R20.64] ;  /* 0x0000000614087981 */ /* 0x0000e2000c1e1b00 */
[----:B-1----:R-:W-:-:S05]  /*0380*/  IMAD.WIDE.U32 R22, R3, 0x8, R20 ;  /* 0x0000000803167825 */ /* 0x002fca00078e0014 */
[----:B------:R1:W4:Y:S01]  /*0390*/  LDG.E.64 R16, desc[UR6][R22.64] ;  /* 0x0000000616107981 */ /* 0x000322000c1e1b00 */
[----:B-----5:R-:W-:Y:S01]  /*03a0*/  DSETP.NEU.AND P3, PT, R12, RZ, PT ;  /* 0x000000ff0c00722a */ /* 0x020fe20003f6d000 */
[----:B------:R-:W5:Y:S01]  /*03b0*/  @P1 S2R R13, SR_CgaCtaId ;  /* 0x00000000000d1919 */ /* 0x000f620000008800 */
[----:B------:R-:W-:Y:S01]  /*03c0*/  DSETP.NEU.AND P4, PT, R10, RZ, PT ;  /* 0x000000ff0a00722a */ /* 0x000fe20003f8d000 */
[----:B------:R-:W-:Y:S01]  /*03d0*/  @P1 MOV R10, 0x400 ;  /* 0x00000400000a1802 */ /* 0x000fe20000000f00 */
[----:B------:R-:W1:Y:S01]  /*03e0*/  @P2 S2R R27, SR_CgaCtaId ;  /* 0x00000000001b2919 */ /* 0x000e620000008800 */
[----:B0-----:R-:W-:-:S09]  /*03f0*/  @P1 VIADD R21, R5, 0xfffffffa ;  /* 0xfffffffa05151836 */ /* 0x001fd20000000000 */
[----:B------:R-:W0:Y:S01]  /*0400*/  @P3 S2R R20, SR_CgaCtaId ;  /* 0x0000000000143919 */ /* 0x000e220000008800 */
[----:B-----5:R-:W-:Y:S01]  /*0410*/  @P1 LEA R28, R13, R10, 0x18 ;  /* 0x0000000a0d1c1211 */ /* 0x020fe200078ec0ff */
[----:B------:R-:W-:-:S04]  /*0420*/  IMAD.WIDE.U32 R12, R3, 0x8, R22 ;  /* 0x00000008030c7825 */ /* 0x000fc800078e0016 */
[----:B------:R5:W-:Y:S04]  /*0430*/  @P1 STS [R28], R21 ;  /* 0x000000151c001388 */ /* 0x000be80000000800 */
[----:B------:R2:W4:Y:S01]  /*0440*/  LDG.E.64 R10, desc[UR6][R12.64] ;  /* 0x000000060c0a7981 */ /* 0x000522000c1e1b00 */
[----:B-1----:R-:W-:Y:S02]  /*0450*/  @P2 MOV R22, 0x400 ;  /* 0x0000040000162802 */ /* 0x002fe40000000f00 */
[----:B------:R-:W-:Y:S02]  /*0460*/  @P3 MOV R23, 0x400 ;  /* 0x0000040000173802 */ /* 0x000fe40000000f00 */
[----:B------:R-:W-:Y:S02]  /*0470*/  @P2 LEA R29, R27, R22, 0x18 ;  /* 0x000000161b1d2211 */ /* 0x000fe400078ec0ff */
[----:B0-----:R-:W-:Y:S01]  /*0480*/  @P3 LEA R20, R20, R23, 0x18 ;  /* 0x0000001714143211 */ /* 0x001fe200078ec0ff */
[C---:B------:R-:W-:Y:S01]  /*0490*/  @P3 VIADD R23, R5.reuse, 0xfffffffc ;  /* 0xfffffffc05173836 */ /* 0x040fe20000000000 */
[----:B-----5:R-:W-:Y:S01]  /*04a0*/  @P4 MOV R21, 0x400 ;  /* 0x0000040000154802 */ /* 0x020fe20000000f00 */
[----:B--2---:R-:W-:Y:S01]  /*04b0*/  DSETP.NEU.AND P1, PT, R6, RZ, PT ;  /* 0x000000ff0600722a */ /* 0x004fe20003f2d000 */
[----:B------:R-:W0:Y:S01]  /*04c0*/  @P4 S2R R6, SR_CgaCtaId ;  /* 0x0000000000064919 */ /* 0x000e220000008800 */
[----:B------:R-:W-:-:S12]  /*04d0*/  @P2 VIADD R7, R5, 0xfffffffb ;  /* 0xfffffffb05072836 */ /* 0x000fd80000000000 */
[----:B------:R-:W1:Y:S01]  /*04e0*/  @P1 S2R R22, SR_CgaCtaId ;  /* 0x0000000000161919 */ /* 0x000e620000008800 */
[----:B------:R-:W-:Y:S04]  /*04f0*/  @P2 STS [R29], R7 ;  /* 0x000000071d002388 */ /* 0x000fe80000000800 */
[----:B------:R2:W-:Y:S01]  /*0500*/  @P3 STS [R20], R23 ;  /* 0x0000001714003388 */ /* 0x0005e20000000800 */
[----:B0-----:R-:W-:Y:S01]  /*0510*/  @P4 LEA R28, R6, R21, 0x18 ;  /* 0x00000015061c4211 */ /* 0x001fe200078ec0ff */
[----:B--2---:R-:W-:-:S05]  /*0520*/  IMAD.WIDE.U32 R20, R3, 0x8, R12 ;  /* 0x0000000803147825 */ /* 0x004fca00078e000c */
[----:B------:R0:W2:Y:S01]  /*0530*/  LDG.E.64 R6, desc[UR6][R20.64] ;  /* 0x0000000614067981 */ /* 0x0000a2000c1e1b00 */
[----:B------:R-:W-:Y:S01]  /*0540*/  DSETP.NEU.AND P3, PT, R14, RZ, PT ;  /* 0x000000ff0e00722a */ /* 0x000fe20003f6d000 */
[----:B------:R-:W-:Y:S01]  /*0550*/  @P1 MOV R13, 0x400 ;  /* 0x00000400000d1802 */ /* 0x000fe20000000f00 */
[----:B------:R-:W-:-:S03]  /*0560*/  IMAD.WIDE.U32 R14, R3, 0x8, R20 ;  /* 0x00000008030e7825 */ /* 0x000fc600078e0014 */
[----:B-1----:R-:W-:Y:S01]  /*0570*/  @P1 LEA R23, R22, R13, 0x18 ;  /* 0x0000000d16171211 */ /* 0x002fe200078ec0ff */
[C---:B------:R-:W-:Y:S02]  /*0580*/  IMAD.WIDE.U32 R12, R3.reuse, 0x8, R14 ;  /* 0x00000008030c7825 */ /* 0x040fe400078e000e */
[----:B------:R-:W5:Y:S01]  /*0590*/  LDG.E.64 R14, desc[UR6][R14.64] ;  /* 0x000000060e0e7981 */ /* 0x000f62000c1e1b00 */
[----:B---3--:R-:W-:Y:S01]  /*05a0*/  DSETP.NEU.AND P5, PT, R8, RZ, PT ;  /* 0x000000ff0800722a */ /* 0x008fe20003fad000 */
[C---:B------:R-:W-:Y:S02]  /*05b0*/  IMAD.WIDE.U32 R8, R3.reuse, 0x8, R12 ;  /* 0x0000000803087825 */ /* 0x040fe400078e000c */
[----:B------:R-:W3:Y:S01]  /*05c0*/  LDG.E.64 R12, desc[UR6][R12.64] ;  /* 0x000000060c0c7981 */ /* 0x000ee2000c1e1b00 */
[----:B----4-:R-:W-:Y:S01]  /*05d0*/  DSETP.NEU.AND P2, PT, R16, RZ, PT ;  /* 0x000000ff1000722a */ /* 0x010fe20003f4d000 */
[C---:B------:R-:W-:Y:S02]  /*05e0*/  IMAD.WIDE.U32 R16, R3.reuse, 0x8, R8 ;  /* 0x0000000803107825 */ /* 0x040fe400078e0008 */
[----:B------:R-:W4:Y:S02]  /*05f0*/  LDG.E.64 R8, desc[UR6][R8.64] ;  /* 0x0000000608087981 */ /* 0x000f24000c1e1b00 */
[----:B0-----:R-:W-:-:S02]  /*0600*/  IMAD.WIDE.U32 R20, R3, 0x8, R16 ;  /* 0x0000000803147825 */ /* 0x001fc400078e0010 */
[----:B------:R-:W4:Y:S04]  /*0610*/  LDG.E.64 R16, desc[UR6][R16.64] ;  /* 0x0000000610107981 */ /* 0x000f28000c1e1b00 */
[----:B------:R-:W4:Y:S01]  /*0620*/  LDG.E.64 R20, desc[UR6][R20.64] ;  /* 0x0000000614147981 */ /* 0x000f22000c1e1b00 */
[C---:B------:R-:W-:Y:S02]  /*0630*/  @P4 VIADD R27, R5.reuse, 0xfffffffd ;  /* 0xfffffffd051b4836 */ /* 0x040fe40000000000 */
[----:B------:R-:W-:-:S03]  /*0640*/  @P1 VIADD R22, R5, 0xfffffffe ;  /* 0xfffffffe05161836 */ /* 0x000fc60000000000 */
[----:B------:R-:W-:Y:S04]  /*0650*/  @P4 STS [R28], R27 ;  /* 0x0000001b1c004388 */ /* 0x000fe80000000800 */
[----:B------:R0:W-:Y:S01]  /*0660*/  @P1 STS [R23], R22 ;  /* 0x0000001617001388 */ /* 0x0001e20000000800 */
[----:B------:R-:W-:Y:S01]  /*0670*/  DSETP.NEU.AND P1, PT, R10, RZ, PT ;  /* 0x000000ff0a00722a */ /* 0x000fe20003f2d000 */
[----:B------:R-:W1:Y:S01]  /*0680*/  @P3 S2R R11, SR_CgaCtaId ;  /* 0x00000000000b3919 */ /* 0x000e620000008800 */
[----:B------:R-:W-:Y:S01]  /*0690*/  @P3 MOV R10, 0x400 ;  /* 0x00000400000a3802 */ /* 0x000fe20000000f00 */
[----:B0-----:R-:W0:Y:S01]  /*06a0*/  @P5 S2R R22, SR_CgaCtaId ;  /* 0x0000000000165919 */ /* 0x001e220000008800 */
[----:B------:R-:W5:Y:S02]  /*06b0*/  @P2 S2R R28, SR_CgaCtaId ;  /* 0x00000000001c2919 */ /* 0x000f640000008800 */
[----:B-1----:R-:W-:-:S02]  /*06c0*/  @P3 LEA R11, R11, R10, 0x18 ;  /* 0x0000000a0b0b3211 */ /* 0x002fc400078ec0ff */
[----:B------:R-:W-:-:S05]  /*06d0*/  @P3 IADD3 R10, PT, PT, R5, -0x1, RZ ;  /* 0xffffffff050a3810 */ /* 0x000fca0007ffe0ff */
[----:B------:R1:W-:Y:S02]  /*06e0*/  @P3 STS [R11], R10 ;  /* 0x0000000a0b003388 */ /* 0x0003e40000000800 */
[----:B-1----:R-:W-:Y:S02]  /*06f0*/  @P1 VIADD R10, R5, 0x2 ;  /* 0x00000002050a1836 */ /* 0x002fe40000000000 */
[----:B------:R-:W-:Y:S02]  /*0700*/  VIADD R26, R26, 0x10 ;  /* 0x000000101a1a7836 */ /* 0x000fe40000000000 */
[----:B------:R-:W-:Y:S01]  /*0710*/  IMAD R25, R3, 0x10, R25 ;  /* 0x0000001003197824 */ /* 0x000fe200078e0219 */
[----:B--2---:R-:W-:Y:S01]  /*0720*/  DSETP.NEU.AND P3, PT, R6, RZ, PT ;  /* 0x000000ff0600722a */ /* 0x004fe20003f6d000 */
[----:B------:R-:W1:Y:S01]  /*0730*/  @P1 S2R R6, SR_CgaCtaId ;  /* 0x0000000000061919 */ /* 0x000e620000008800 */
[----:B------:R-:W-:-:S04]  /*0740*/  @P5 MOV R7, 0x400 ;  /* 0x0000040000075802 */ /* 0x000fc80000000f00 */
[----:B0-----:R-:W-:Y:S02]  /*0750*/  @P5 LEA R22, R22, R7, 0x18 ;  /* 0x0000000716165211 */ /* 0x001fe400078ec0ff */
[----:B------:R-:W-:Y:S01]  /*0760*/  @P2 MOV R7, 0x400 ;  /* 0x0000040000072802 */ /* 0x000fe20000000f00 */
[----:B-----5:R-:W-:Y:S01]  /*0770*/  DSETP.NEU.AND P4, PT, R14, RZ, PT ;  /* 0x000000ff0e00722a */ /* 0x020fe20003f8d000 */
[----:B------:R-:W-:Y:S02]  /*0780*/  @P1 MOV R15, 0x400 ;  /* 0x00000400000f1802 */ /* 0x000fe40000000f00 */
[----:B------:R-:W-:Y:S01]  /*0790*/  @P2 LEA R28, R28, R7, 0x18 ;  /* 0x000000071c1c2211 */ /* 0x000fe200078ec0ff */
[----:B------:R-:W-:Y:S01]  /*07a0*/  @P2 VIADD R7, R5, 0x1 ;  /* 0x0000000105072836 */ /* 0x000fe20000000000 */
[----:B------:R-:W-:Y:S04]  /*07b0*/  @P5 STS [R22], R5 ;  /* 0x0000000516005388 */ /* 0x000fe80000000800 */
[----:B------:R0:W-:Y:S01]  /*07c0*/  @P2 STS [R28], R7 ;  /* 0x000000071c002388 */ /* 0x0001e20000000800 */
[----:B-1----:R-:W-:Y:S01]  /*07d0*/  @P1 LEA R15, R6, R15, 0x18 ;  /* 0x0000000f060f1211 */ /* 0x002fe200078ec0ff */
[----:B---3--:R-:W-:-:S04]  /*07e0*/  DSETP.NEU.AND P5, PT, R12, RZ, PT ;  /* 0x000000ff0c00722a */ /* 0x008fc80003fad000 */
[----:B------:R1:W-:Y:S01]  /*07f0*/  @P1 STS [R15], R10 ;  /* 0x0000000a0f001388 */ /* 0x0003e20000000800 */
[----:B----4-:R-:W-:Y:S02]  /*0800*/  DSETP.NEU.AND P1, PT, R16, RZ, PT ;  /* 0x000000ff1000722a */ /* 0x010fe40003f2d000 */
[----:B------:R-:W-:Y:S02]  /*0810*/  DSETP.NEU.AND P6, PT, R20, RZ, PT ;  /* 0x000000ff1400722a */ /* 0x000fe40003fcd000 */
[----:B------:R-:W-:Y:S01]  /*0820*/  DSETP.NEU.AND P2, PT, R8, RZ, PT ;  /* 0x000000ff0800722a */ /* 0x000fe20003f4d000 */
[----:B------:R-:W2:Y:S01]  /*0830*/  @P3 S2R R8, SR_CgaCtaId ;  /* 0x0000000000083919 */ /* 0x000ea20000008800 */
[----:B------:R-:W3:Y:S08]  /*0840*/  @P4 S2R R12, SR_CgaCtaId ;  /* 0x00000000000c4919 */ /* 0x000ef00000008800 */
[----:B------:R-:W4:Y:S02]  /*0850*/  @P1 S2R R21, SR_CgaCtaId ;  /* 0x0000000000151919 */ /* 0x000f240000008800 */
[----:B------:R-:W5:Y:S01]  /*0860*/  @P6 S2R R6, SR_CgaCtaId ;  /* 0x0000000000066919 */ /* 0x000f620000008800 */
[----:B------:R-:W5:Y:S01]  /*0870*/  @P5 S2R R11, SR_CgaCtaId ;  /* 0x00000000000b5919 */ /* 0x000f620000008800 */
[----:B------:R-:W5:Y:S01]  /*0880*/  @P2 S2R R17, SR_CgaCtaId ;  /* 0x0000000000112919 */ /* 0x000f620000008800 */
[----:B0-----:R-:W-:-:S02]  /*0890*/  @P3 MOV R7, 0x400 ;  /* 0x0000040000073802 */ /* 0x001fc40000000f00 */
[----:B------:R-:W-:Y:S02]  /*08a0*/  @P1 MOV R14, 0x400 ;  /* 0x00000400000e1802 */ /* 0x000fe40000000f00 */
[----:B-1----:R-:W-:Y:S02]  /*08b0*/  @P6 MOV R15, 0x400 ;  /* 0x00000400000f6802 */ /* 0x002fe40000000f00 */
[----:B------:R-:W-:Y:S02]  /*08c0*/  @P5 MOV R10, 0x400 ;  /* 0x00000400000a5802 */ /* 0x000fe40000000f00 */
[----:B--2---:R-:W-:Y:S02]  /*08d0*/  @P3 LEA R9, R8, R7, 0x18 ;  /* 0x0000000708093211 */ /* 0x004fe400078ec0ff */
[----:B------:R-:W-:Y:S01]  /*08e0*/  @P4 MOV R7, 0x400 ;  /* 0x0000040000074802 */ /* 0x000fe20000000f00 */
[----:B------:R-:W-:-:S03]  /*08f0*/  @P3 VIADD R8, R5, 0x3 ;  /* 0x0000000305083836 */ /* 0x000fc60000000000 */
[----:B---3--:R-:W-:Y:S02]  /*0900*/  @P4 LEA R7, R12, R7, 0x18 ;  /* 0x000000070c074211 */ /* 0x008fe400078ec0ff */
[----:B------:R-:W-:Y:S02]  /*0910*/  @P2 MOV R12, 0x400 ;  /* 0x00000400000c2802 */ /* 0x000fe40000000f00 */
[----:B----4-:R-:W-:Y:S01]  /*0920*/  @P1 LEA R21, R21, R14, 0x18 ;  /* 0x0000000e15151211 */ /* 0x010fe200078ec0ff */
[----:B------:R0:W-:Y:S01]  /*0930*/  @P3 STS [R9], R8 ;  /* 0x0000000809003388 */ /* 0x0001e20000000800 */
[----:B-----5:R-:W-:Y:S01]  /*0940*/  @P6 LEA R14, R6, R15, 0x18 ;  /* 0x0000000f060e6211 */ /* 0x020fe200078ec0ff */
[----:B------:R-:W-:Y:S01]  /*0950*/  @P4 VIADD R6, R5, 0x4 ;  /* 0x0000000405064836 */ /* 0x000fe20000000000 */
[----:B------:R-:W-:Y:S01]  /*0960*/  @P5 LEA R13, R11, R10, 0x18 ;  /* 0x0000000a0b0d5211 */ /* 0x000fe200078ec0ff */
[----:B------:R-:W-:Y:S01]  /*0970*/  @P1 VIADD R10, R5, 0x7 ;  /* 0x00000007050a1836 */ /* 0x000fe20000000000 */
[----:B------:R-:W-:Y:S01]  /*0980*/  @P2 LEA R12, R17, R12, 0x18 ;  /* 0x0000000c110c2211 */ /* 0x000fe200078ec0ff */
[C---:B0-----:R-:W-:Y:S01]  /*0990*/  @P5 VIADD R8, R5.reuse, 0x5 ;  /* 0x0000000505085836 */ /* 0x041fe20000000000 */
[C---:B------:R-:W-:Y:S01]  /*09a0*/  @P2 IADD3 R9, PT, PT, R5.reuse, 0x6, RZ ;  /* 0x0000000605092810 */ /* 0x040fe20007ffe0ff */
[C---:B------:R-:W-:Y:S01]  /*09b0*/  @P6 VIADD R11, R5.reuse, 0x8 ;  /* 0x00000008050b6836 */ /* 0x040fe20000000000 */
[----:B------:R3:W-:Y:S04]  /*09c0*/  @P4 STS [R7], R6 ;  /* 0x0000000607004388 */ /* 0x0007e80000000800 */
[----:B------:R3:W-:Y:S04]  /*09d0*/  @P5 STS [R13], R8 ;  /* 0x000000080d005388 */ /* 0x0007e80000000800 */
[----:B------:R3:W-:Y:S04]  /*09e0*/  @P2 STS [R12], R9 ;  /* 0x000000090c002388 */ /* 0x0007e80000000800 */
[----:B------:R3:W-:Y:S04]  /*09f0*/  @P1 STS [R21], R10 ;  /* 0x0000000a15001388 */ /* 0x0007e80000000800 */
[----:B------:R3:W-:Y:S01]  /*0a00*/  @P6 STS [R14], R11 ;  /* 0x0000000b0e006388 */ /* 0x0007e20000000800 */
[----:B------:R-:W-:Y:S01]  /*0a10*/  ISETP.NE.AND P1, PT, R26, RZ, PT ;  /* 0x000000ff1a00720c */ /* 0x000fe20003f25270 */
[----:B------:R-:W-:-:S12]  /*0a20*/  VIADD R5, R5, 0x10 ;  /* 0x0000001005057836 */ /* 0x000fd80000000000 */
[----:B---3--:R-:W-:Y:S05]  /*0a30*/  @P1 BRA `(.L_x_16) ;  /* 0xfffffff400ec1947 */ /* 0x008fea000383ffff */
.L_x_15:
[----:B------:R-:W-:Y:S05]  /*0a40*/  @!P0 BRA `(.L_x_14) ;  /* 0x0000000800008947 */ /* 0x000fea0003800000 */
[----:B------:R-:W-:Y:S02]  /*0a50*/  ISETP.GE.U32.AND P1, PT, R2, 0x8, PT ;  /* 0x000000080200780c */ /* 0x000fe40003f26070 */
[----:B------:R-:W-:-:S04]  /*0a60*/  LOP3.LUT R5, R3, 0x7, RZ, 0xc0, !PT ;  /* 0x0000000703057812 */ /* 0x000fc800078ec0ff */
[----:B------:R-:W-:-:S07]  /*0a70*/  ISETP.NE.AND P0, PT, R5, RZ, PT ;  /* 0x000000ff0500720c */ /* 0x000fce0003f05270 */
[----:B------:R-:W-:Y:S06]  /*0a80*/  @!P1 BRA `(.L_x_17) ;  /* 0x0000000400089947 */ /* 0x000fec0003800000 */
[----:B------:R-:W0:Y:S02]  /*0a90*/  LDC R15, c[0x0][0x394] ;  /* 0x0000e500ff0f7b82 */ /* 0x000e240000000800 */
[----:B0-----:R-:W-:-:S04]  /*0aa0*/  IMAD R15, R4, R3, R15 ;  /* 0x00000003040f7224 */ /* 0x001fc800078e020f */
[----:B------:R-:W-:-:S04]  /*0ab0*/  IMAD.WIDE R14, R15, 0x8, R18 ;  /* 0x000000080f0e7825 */ /* 0x000fc800078e0212 */
[C---:B------:R-:W-:Y:S02]  /*0ac0*/  IMAD.WIDE.U32 R24, R3.reuse, 0x8, R14 ;  /* 0x0000000803187825 */ /* 0x040fe400078e000e */
[----:B------:R-:W2:Y:S04]  /*0ad0*/  LDG.E.64 R14, desc[UR6][R14.64] ;  /* 0x000000060e0e7981 */ /* 0x000ea8000c1e1b00 */
[----:B------:R-:W3:Y:S01]  /*0ae0*/  LDG.E.64 R12, desc[UR6][R24.64] ;  /* 0x00000006180c7981 */ /* 0x000ee2000c1e1b00 */
[----:B------:R-:W-:-:S04]  /*0af0*/  IMAD.WIDE.U32 R10, R3, 0x8, R24 ;  /* 0x00000008030a7825 */ /* 0x000fc800078e0018 */
[C---:B------:R-:W-:Y:S02]  /*0b00*/  IMAD.WIDE.U32 R8, R3.reuse, 0x8, R10 ;  /* 0x0000000803087825 */ /* 0x040fe400078e000a */
[----:B------:R-:W4:Y:S02]  /*0b10*/  LDG.E.64 R10, desc[UR6][R10.64] ;  /* 0x000000060a0a7981 */ /* 0x000f24000c1e1b00 */
[C---:B------:R-:W-:Y:S02]  /*0b20*/  IMAD.WIDE.U32 R6, R3.reuse, 0x8, R8 ;  /* 0x0000000803067825 */ /* 0x040fe400078e0008 */
[----:B------:R-:W5:Y:S02]  /*0b30*/  LDG.E.64 R8, desc[UR6][R8.64] ;  /* 0x0000000608087981 */ /* 0x000f64000c1e1b00 */
[C---:B------:R-:W-:Y:S02]  /*0b40*/  IMAD.WIDE.U32 R20, R3.reuse, 0x8, R6 ;  /* 0x0000000803147825 */ /* 0x040fe400078e0006 */
[----:B------:R-:W5:Y:S02]  /*0b50*/  LDG.E.64 R6, desc[UR6][R6.64] ;  /* 0x0000000606067981 */ /* 0x000f64000c1e1b00 */
[----:B------:R-:W-:-:S02]  /*0b60*/  IMAD.WIDE.U32 R22, R3, 0x8, R20 ;  /* 0x0000000803167825 */ /* 0x000fc400078e0014 */
[----:B------:R-:W5:Y:S02]  /*0b70*/  LDG.E.64 R20, desc[UR6][R20.64] ;  /* 0x0000000614147981 */ /* 0x000f64000c1e1b00 */
[----:B------:R-:W-:Y:S02]  /*0b80*/  IMAD.WIDE.U32 R16, R3, 0x8, R22 ;  /* 0x0000000803107825 */ /* 0x000fe400078e0016 */
[----:B------:R-:W5:Y:S04]  /*0b90*/  LDG.E.64 R22, desc[UR6][R22.64] ;  /* 0x0000000616167981 */ /* 0x000f68000c1e1b00 */
[----:B------:R-:W5:Y:S01]  /*0ba0*/  LDG.E.64 R16, desc[UR6][R16.64] ;  /* 0x0000000610107981 */ /* 0x000f62000c1e1b00 */
[----:B--2---:R-:W-:Y:S02]  /*0bb0*/  DSETP.NEU.AND P4, PT, R14, RZ, PT ;  /* 0x000000ff0e00722a */ /* 0x004fe40003f8d000 */
[----:B---3--:R-:W-:-:S12]  /*0bc0*/  DSETP.NEU.AND P5, PT, R12, RZ, PT ;  /* 0x000000ff0c00722a */ /* 0x008fd80003fad000 */
[----:B------:R-:W0:Y:S02]  /*0bd0*/  @P4 S2R R13, SR_CgaCtaId ;  /* 0x00000000000d4919 */ /* 0x000e240000008800 */
[----:B------:R-:W1:Y:S01]  /*0be0*/  @P5 S2R R15, SR_CgaCtaId ;  /* 0x00000000000f5919 */ /* 0x000e620000008800 */
[----:B----4-:R-:W-:Y:S01]  /*0bf0*/  DSETP.NEU.AND P1, PT, R10, RZ, PT ;  /* 0x000000ff0a00722a */ /* 0x010fe20003f2d000 */
[----:B------:R-:W-:Y:S01]  /*0c00*/  @P4 MOV R2, 0x400 ;  /* 0x0000040000024802 */ /* 0x000fe20000000f00 */
[----:B-----5:R-:W-:Y:S01]  /*0c10*/  DSETP.NEU.AND P3, PT, R8, RZ, PT ;  /* 0x000000ff0800722a */ /* 0x020fe20003f6d000 */
[----:B------:R-:W-:Y:S01]  /*0c20*/  @P5 MOV R10, 0x400 ;  /* 0x00000400000a5802 */ /* 0x000fe20000000f00 */
[----:B------:R-:W-:-:S10]  /*0c30*/  DSETP.NEU.AND P2, PT, R6, RZ, PT ;  /* 0x000000ff0600722a */ /* 0x000fd40003f4d000 */
[----:B------:R-:W2:Y:S01]  /*0c40*/  @P1 S2R R7, SR_CgaCtaId ;  /* 0x0000000000071919 */ /* 0x000ea20000008800 */
[----:B0-----:R-:W-:Y:S02]  /*0c50*/  @P4 LEA R13, R13, R2, 0x18 ;  /* 0x000000020d0d4211 */ /* 0x001fe400078ec0ff */
[----:B------:R-:W-:Y:S02]  /*0c60*/  @P5 IADD3 R2, PT, PT, R4, 0x1, RZ ;  /* 0x0000000104025810 */ /* 0x000fe40007ffe0ff */
[----:B-1----:R-:W-:Y:S01]  /*0c70*/  @P5 LEA R15, R15, R10, 0x18 ;  /* 0x0000000a0f0f5211 */ /* 0x002fe200078ec0ff */
[----:B------:R-:W-:Y:S01]  /*0c80*/  @P4 STS [R13], R4 ;  /* 0x000000040d004388 */ /* 0x000fe20000000800 */
[----:B------:R-:W-:-:S03]  /*0c90*/  DSETP.NEU.AND P4, PT, R20, RZ, PT ;  /* 0x000000ff1400722a */ /* 0x000fc60003f8d000 */
[----:B------:R0:W-:Y:S01]  /*0ca0*/  @P5 STS [R15], R2 ;  /* 0x000000020f005388 */ /* 0x0001e20000000800 */
[----:B------:R-:W-:Y:S02]  /*0cb0*/  DSETP.NEU.AND P5, PT, R22, RZ, PT ;  /* 0x000000ff1600722a */ /* 0x000fe40003fad000 */
[----:B------:R-:W-:Y:S01]  /*0cc0*/  DSETP.NEU.AND P6, PT, R16, RZ, PT ;  /* 0x000000ff1000722a */ /* 0x000fe20003fcd000 */
[----:B------:R-:W1:Y:S01]  /*0cd0*/  @P3 S2R R9, SR_CgaCtaId ;  /* 0x0000000000093919 */ /* 0x000e620000008800 */
[----:B------:R-:W3:Y:S06]  /*0ce0*/  @P2 S2R R17, SR_CgaCtaId ;  /* 0x0000000000112919 */ /* 0x000eec0000008800 */
[----:B------:R-:W4:Y:S04]  /*0cf0*/  @P4 S2R R21, SR_CgaCtaId ;  /* 0x0000000000154919 */ /* 0x000f280000008800 */
[----:B------:R-:W5:Y:S02]  /*0d00*/  @P5 S2R R12, SR_CgaCtaId ;  /* 0x00000000000c5919 */ /* 0x000f640000008800 */
[----:B------:R-:W5:Y:S01]  /*0d10*/  @P6 S2R R23, SR_CgaCtaId ;  /* 0x0000000000176919 */ /* 0x000f620000008800 */
[----:B------:R-:W-:-:S04]  /*0d20*/  @P1 MOV R6, 0x400 ;  /* 0x0000040000061802 */ /* 0x000fc80000000f00 */
[----:B--2---:R-:W-:Y:S02]  /*0d30*/  @P1 LEA R7, R7, R6, 0x18 ;  /* 0x0000000607071211 */ /* 0x004fe400078ec0ff */
[----:B------:R-:W-:Y:S01]  /*0d40*/  @P3 MOV R6, 0x400 ;  /* 0x0000040000063802 */ /* 0x000fe20000000f00 */
[----:B0-----:R-:W-:Y:S01]  /*0d50*/  @P1 VIADD R2, R4, 0x2 ;  /* 0x0000000204021836 */ /* 0x001fe20000000000 */
[----:B------:R-:W-:Y:S02]  /*0d60*/  @P4 MOV R8, 0x400 ;  /* 0x0000040000084802 */ /* 0x000fe40000000f00 */
[----:B-1----:R-:W-:Y:S02]  /*0d70*/  @P3 LEA R11, R9, R6, 0x18 ;  /* 0x00000006090b3211 */ /* 0x002fe400078ec0ff */
[----:B------:R-:W-:Y:S01]  /*0d80*/  @P2 MOV R6, 0x400 ;  /* 0x0000040000062802 */ /* 0x000fe20000000f00 */
[----:B------:R0:W-:Y:S01]  /*0d90*/  @P1 STS [R7], R2 ;  /* 0x0000000207001388 */ /* 0x0001e20000000800 */
[----:B------:R-:W-:-:S02]  /*0da0*/  @P5 MOV R9, 0x400 ;  /* 0x0000040000095802 */ /* 0x000fc40000000f00 */
[----:B---3--:R-:W-:Y:S01]  /*0db0*/  @P2 LEA R17, R17, R6, 0x18 ;  /* 0x0000000611112211 */ /* 0x008fe200078ec0ff */
[C---:B------:R-:W-:Y:S01]  /*0dc0*/  @P3 VIADD R6, R4.reuse, 0x3 ;  /* 0x0000000304063836 */ /* 0x040fe20000000000 */
[----:B------:R-:W-:Y:S02]  /*0dd0*/  @P6 MOV R14, 0x400 ;  /* 0x00000400000e6802 */ /* 0x000fe40000000f00 */
[----:B----4-:R-:W-:Y:S01]  /*0de0*/  @P4 LEA R10, R21, R8, 0x18 ;  /* 0x00000008150a4211 */ /* 0x010fe200078ec0ff */
[C---:B------:R-:W-:Y:S02]  /*0df0*/  @P5 VIADD R8, R4.reuse, 0x6 ;  /* 0x0000000604085836 */ /* 0x040fe40000000000 */
[----:B0-----:R-:W-:Y:S01]  /*0e00*/  @P2 VIADD R2, R4, 0x4 ;  /* 0x0000000404022836 */ /* 0x001fe20000000000 */
[----:B-----5:R-:W-:Y:S01]  /*0e10*/  @P5 LEA R13, R12, R9, 0x18 ;  /* 0x000000090c0d5211 */ /* 0x020fe200078ec0ff */
[C---:B------:R-:W-:Y:S01]  /*0e20*/  @P4 VIADD R7, R4.reuse, 0x5 ;  /* 0x0000000504074836 */ /* 0x040fe20000000000 */
[----:B------:R-:W-:Y:S01]  /*0e30*/  @P6 LEA R14, R23, R14, 0x18 ;  /* 0x0000000e170e6211 */ /* 0x000fe200078ec0ff */
[----:B------:R0:W-:Y:S01]  /*0e40*/  @P3 STS [R11], R6 ;  /* 0x000000060b003388 */ /* 0x0001e20000000800 */
[----:B------:R-:W-:-:S03]  /*0e50*/  @P6 IADD3 R9, PT, PT, R4, 0x7, RZ ;  /* 0x0000000704096810 */ /* 0x000fc60007ffe0ff */
[----:B------:R0:W-:Y:S04]  /*0e60*/  @P2 STS [R17], R2 ;  /* 0x0000000211002388 */ /* 0x0001e80000000800 */
[----:B------:R0:W-:Y:S04]  /*0e70*/  @P4 STS [R10], R7 ;  /* 0x000000070a004388 */ /* 0x0001e80000000800 */
[----:B------:R0:W-:Y:S04]  /*0e80*/  @P5 STS [R13], R8 ;  /* 0x000000080d005388 */ /* 0x0001e80000000800 */
[----:B------:R0:W-:Y:S01]  /*0e90*/  @P6 STS [R14], R9 ;  /* 0x000000090e006388 */ /* 0x0001e20000000800 */
[----:B------:R-:W-:-:S07]  /*0ea0*/  VIADD R4, R4, 0x8 ;  /* 0x0000000804047836 */ /* 0x000fce0000000000 */
.L_x_17:
[----:B------:R-:W-:Y:S05]  /*0eb0*/  @!P0 BRA `(.L_x_14) ;  /* 0x0000000000e48947 */ /* 0x000fea0003800000 */
[----:B------:R-:W-:Y:S02]  /*0ec0*/  ISETP.GE.U32.AND P0, PT, R5, 0x4, PT ;  /* 0x000000040500780c */ /* 0x000fe40003f06070 */
[----:B0-----:R-:W-:-:S04]  /*0ed0*/  LOP3.LUT R2, R3, 0x3, RZ, 0xc0, !PT ;  /* 0x0000000303027812 */ /* 0x001fc800078ec0ff */
[----:B------:R-:W-:-:S07]  /*0ee0*/  ISETP.NE.AND P4, PT, R2, RZ, PT ;  /* 0x000000ff0200720c */ /* 0x000fce0003f85270 */
[----:B------:R-:W-:Y:S06]  /*0ef0*/  @!P0 BRA `(.L_x_18) ;  /* 0x0000000000888947 */ /* 0x000fec0003800000 */
[----:B------:R-:W0:Y:S02]  /*0f00*/  LDC R5, c[0x0][0x394] ;  /* 0x0000e500ff057b82 */ /* 0x000e240000000800 */
[----:B0-----:R-:W-:-:S04]  /*0f10*/  IMAD R5, R4, R3, R5 ;  /* 0x0000000304057224 */ /* 0x001fc800078e0205 */
[----:B------:R-:W-:-:S04]  /*0f20*/  IMAD.WIDE R6, R5, 0x8, R18 ;  /* 0x0000000805067825 */ /* 0x000fc800078e0212 */
[C---:B------:R-:W-:Y:S02]  /*0f30*/  IMAD.WIDE.U32 R8, R3.reuse, 0x8, R6 ;  /* 0x0000000803087825 */ /* 0x040fe400078e0006 */
[----:B------:R-:W2:Y:S02]  /*0f40*/  LDG.E.64 R6, desc[UR6][R6.64] ;  /* 0x0000000606067981 */ /* 0x000ea4000c1e1b00 */
[C---:B------:R-:W-:Y:S02]  /*0f50*/  IMAD.WIDE.U32 R10, R3.reuse, 0x8, R8 ;  /* 0x00000008030a7825 */ /* 0x040fe400078e0008 */
[----:B------:R-:W3:Y:S02]  /*0f60*/  LDG.E.64 R8, desc[UR6][R8.64] ;  /* 0x0000000608087981 */ /* 0x000ee4000c1e1b00 */
[----:B------:R-:W-:Y:S02]  /*0f70*/  IMAD.WIDE.U32 R12, R3, 0x8, R10 ;  /* 0x00000008030c7825 */ /* 0x000fe400078e000a */
[----:B------:R-:W4:Y:S04]  /*0f80*/  LDG.E.64 R10, desc[UR6][R10.64] ;  /* 0x000000060a0a7981 */ /* 0x000f28000c1e1b00 */
[----:B------:R-:W5:Y:S01]  /*0f90*/  LDG.E.64 R12, desc[UR6][R12.64] ;  /* 0x000000060c0c7981 */ /* 0x000f62000c1e1b00 */
[----:B--2---:R-:W-:-:S02]  /*0fa0*/  DSETP.NEU.AND P0, PT, R6, RZ, PT ;  /* 0x000000ff0600722a */ /* 0x004fc40003f0d000 */
[----:B---3--:R-:W-:Y:S02]  /*0fb0*/  DSETP.NEU.AND P1, PT, R8, RZ, PT ;  /* 0x000000ff0800722a */ /* 0x008fe40003f2d000 */
[----:B----4-:R-:W-:Y:S02]  /*0fc0*/  DSETP.NEU.AND P2, PT, R10, RZ, PT ;  /* 0x000000ff0a00722a */ /* 0x010fe40003f4d000 */
[----:B-----5:R-:W-:-:S08]  /*0fd0*/  DSETP.NEU.AND P3, PT, R12, RZ, PT ;  /* 0x000000ff0c00722a */ /* 0x020fd00003f6d000 */
[----:B------:R-:W0:Y:S02]  /*0fe0*/  @P0 S2R R14, SR_CgaCtaId ;  /* 0x00000000000e0919 */ /* 0x000e240000008800 */
[----:B------:R-:W1:Y:S02]  /*0ff0*/  @P1 S2R R15, SR_CgaCtaId ;  /* 0x00000000000f1919 */ /* 0x000e640000008800 */
[----:B------:R-:W2:Y:S02]  /*1000*/  @P2 S2R R16, SR_CgaCtaId ;  /* 0x0000000000102919 */ /* 0x000ea40000008800 */
[----:B------:R-:W3:Y:S01]  /*1010*/  @P3 S2R R17, SR_CgaCtaId ;  /* 0x0000000000113919 */ /* 0x000ee20000008800 */
[----:B------:R-:W-:Y:S02]  /*1020*/  @P0 MOV R5, 0x400 ;  /* 0x0000040000050802 */ /* 0x000fe40000000f00 */
[----:B------:R-:W-:Y:S02]  /*1030*/  @P1 MOV R6, 0x400 ;  /* 0x0000040000061802 */ /* 0x000fe40000000f00 */
[----:B------:R-:W-:-:S02]  /*1040*/  @P2 MOV R7, 0x400 ;  /* 0x0000040000072802 */ /* 0x000fc40000000f00 */
[----:B------:R-:W-:Y:S02]  /*1050*/  @P3 MOV R8, 0x400 ;  /* 0x0000040000083802 */ /* 0x000fe40000000f00 */
[----:B0-----:R-:W-:Y:S02]  /*1060*/  @P0 LEA R5, R14, R5, 0x18 ;  /* 0x000000050e050211 */ /* 0x001fe400078ec0ff */
[----:B-1----:R-:W-:Y:S01]  /*1070*/  @P1 LEA R15, R15, R6, 0x18 ;  /* 0x000000060f0f1211 */ /* 0x002fe200078ec0ff */
[----:B------:R-:W-:Y:S01]  /*1080*/  @P1 VIADD R6, R4, 0x1 ;  /* 0x0000000104061836 */ /* 0x000fe20000000000 */
[----:B--2---:R-:W-:Y:S01]  /*1090*/  @P2 LEA R16, R16, R7, 0x18 ;  /* 0x0000000710102211 */ /* 0x004fe200078ec0ff */
[C---:B------:R-:W-:Y:S01]  /*10a0*/  @P2 VIADD R7, R4.reuse, 0x2 ;  /* 0x0000000204072836 */ /* 0x040fe20000000000 */
[----:B---3--:R-:W-:Y:S01]  /*10b0*/  @P3 LEA R17, R17, R8, 0x18 ;  /* 0x0000000811113211 */ /* 0x008fe200078ec0ff */
[C---:B------:R-:W-:Y:S01]  /*10c0*/  @P3 VIADD R8, R4.reuse, 0x3 ;  /* 0x0000000304083836 */ /* 0x040fe20000000000 */
[----:B------:R0:W-:Y:S04]  /*10d0*/  @P0 STS [R5], R4 ;  /* 0x0000000405000388 */ /* 0x0001e80000000800 */
[----:B------:R1:W-:Y:S04]  /*10e0*/  @P1 STS [R15], R6 ;  /* 0x000000060f001388 */ /* 0x0003e80000000800 */
[----:B------:R1:W-:Y:S04]  /*10f0*/  @P2 STS [R16], R7 ;  /* 0x0000000710002388 */ /* 0x0003e80000000800 */
[----:B------:R1:W-:Y:S01]  /*1100*/  @P3 STS [R17], R8 ;  /* 0x0000000811003388 */ /* 0x0003e20000000800 */
[----:B0-----:R-:W-:-:S07]  /*1110*/  VIADD R4, R4, 0x4 ;  /* 0x0000000404047836 */ /* 0x001fce0000000000 */
.L_x_18:
[----:B------:R-:W-:Y:S05]  /*1120*/  @!P4 BRA `(.L_x_14) ;  /* 0x000000000048c947 */ /* 0x000fea0003800000 */
[----:B------:R-:W0:Y:S01]  /*1130*/  LDC R5, c[0x0][0x394] ;  /* 0x0000e500ff057b82 */ /* 0x000e220000000800 */
[----:B------:R-:W-:-:S07]  /*1140*/  IADD3 R2, PT, PT, -R2, RZ, RZ ;  /* 0x000000ff02027210 */ /* 0x000fce0007ffe1ff */
[----:B------:R-:W2:Y:S08]  /*1150*/  LDC R10, c[0x0][0x390] ;  /* 0x0000e400ff0a7b82 */ /* 0x000eb00000000800 */
[----:B------:R-:W3:Y:S01]  /*1160*/  LDC.64 R18, c[0x0][0x380] ;  /* 0x0000e000ff127b82 */ /* 0x000ee20000000a00 */
[----:B0-----:R-:W-:-:S07]  /*1170*/  IMAD R5, R4, R3, R5 ;  /* 0x0000000304057224 */ /* 0x001fce00078e0205 */
.L_x_19:
[----:B-1-3--:R-:W-:-:S06]  /*1180*/  IMAD.WIDE R6, R5, 0x8, R18 ;  /* 0x0000000805067825 */ /* 0x00afcc00078e0212 */
[----:B------:R-:W3:Y:S01]  /*1190*/  LDG.E.64 R6, desc[UR6][R6.64] ;  /* 0x0000000606067981 */ /* 0x000ee2000c1e1b00 */
[----:B------:R-:W-:Y:S01]  /*11a0*/  VIADD R2, R2, 0x1 ;  /* 0x0000000102027836 */ /* 0x000fe20000000000 */
[----:B---3--:R-:W-:-:S14]  /*11b0*/  DSETP.NEU.AND P0, PT, R6, RZ, PT ;  /* 0x000000ff0600722a */ /* 0x008fdc0003f0d000 */
[----:B------:R-:W0:Y:S01]  /*11c0*/  @P0 S2R R8, SR_CgaCtaId ;  /* 0x0000000000080919 */ /* 0x000e220000008800 */
[----:B------:R-:W-:-:S04]  /*11d0*/  @P0 MOV R3, 0x400 ;  /* 0x0000040000030802 */ /* 0x000fc80000000f00 */
[----:B0-----:R-:W-:Y:S01]  /*11e0*/  @P0 LEA R9, R8, R3, 0x18 ;  /* 0x0000000308090211 */ /* 0x001fe200078ec0ff */
[----:B--2---:R-:W-:-:S04]  /*11f0*/  IMAD.MOV.U32 R3, RZ, RZ, R10 ;  /* 0x000000ffff037224 */ /* 0x004fc800078e000a */
[----:B------:R0:W-:Y:S01]  /*1200*/  @P0 STS [R9], R4 ;  /* 0x0000000409000388 */ /* 0x0001e20000000800 */
[----:B------:R-:W-:Y:S01]  /*1210*/  ISETP.NE.AND P0, PT, R2, RZ, PT ;  /* 0x000000ff0200720c */ /* 0x000fe20003f05270 */
[----:B------:R-:W-:Y:S02]  /*1220*/  IMAD.IADD R5, R5, 0x1, R3 ;  /* 0x0000000105057824 */ /* 0x000fe400078e0203 */
[----:B0-----:R-:W-:-:S10]  /*1230*/  VIADD R4, R4, 0x1 ;  /* 0x0000000104047836 */ /* 0x001fd40000000000 */
[----:B------:R-:W-:Y:S05]  /*1240*/  @P0 BRA `(.L_x_19) ;  /* 0xfffffffc00cc0947 */ /* 0x000fea000383ffff */
.L_x_14:
[----:B------:R-:W2:Y:S08]  /*1250*/  S2UR UR5, SR_CgaCtaId ;  /* 0x00000000000579c3 */ /* 0x000eb00000008800 */
[----:B------:R-:W-:Y:S06]  /*1260*/  BAR.SYNC.DEFER_BLOCKING 0x0 ;  /* 0x0000000000007b1d */ /* 0x000fec0000010000 */
[----:B------:R-:W-:-:S02]  /*1270*/  UMOV UR4, 0x400 ;  /* 0x0000040000047882 */ /* 0x000fc40000000000 */
[----:B01----:R-:W0:Y:S01]  /*1280*/  LDC.64 R8, c[0x0][0x388] ;  /* 0x0000e200ff087b82 */ /* 0x003e220000000a00 */
[----:B--2---:R-:W-:-:S09]  /*1290*/  ULEA UR4, UR5, UR4, 0x18 ;  /* 0x0000000405047291 */ /* 0x004fd2000f8ec0ff */
[----:B------:R-:W1:Y:S02]  /*12a0*/  LDS R2, [UR4] ;  /* 0x00000004ff027984 */ /* 0x000e640008000800 */
[----:B------:R-:W2:Y:S02]  /*12b0*/  LDCU UR4, c[0x0][0x394] ;  /* 0x00007280ff0477ac */ /* 0x000ea40008000800 */
[----:B--2---:R-:W-:-:S04]  /*12c0*/  IMAD R13, R3, UR4, R0 ;  /* 0x00000004030d7c24 */ /* 0x004fc8000f8e0200 */
[----:B------:R-:W-:-:S05]  /*12d0*/  IMAD.WIDE R4, R13, 0x8, R18 ;  /* 0x000000080d047825 */ /* 0x000fca00078e0212 */
[----:B------:R-:W2:Y:S01]  /*12e0*/  LDG.E.64 R6, desc[UR6][R4.64] ;  /* 0x0000000604067981 */ /* 0x000ea2000c1e1b00 */
[----:B-1----:R-:W-:-:S04]  /*12f0*/  IMAD R11, R2, R3, R0 ;  /* 0x00000003020b7224 */ /* 0x002fc800078e0200 */
[----:B------:R-:W-:-:S05]  /*1300*/  IMAD.WIDE R18, R11, 0x8, R18 ;  /* 0x000000080b127825 */ /* 0x000fca00078e0212 */
[----:B------:R-:W3:Y:S01]  /*1310*/  LDG.E.64 R2, desc[UR6][R18.64] ;  /* 0x0000000612027981 */ /* 0x000ee2000c1e1b00 */
[----:B0-----:R-:W-:-:S04]  /*1320*/  IMAD.WIDE R12, R13, 0x8, R8 ;  /* 0x000000080d0c7825 */ /* 0x001fc800078e0208 */
[----:B------:R-:W-:Y:S01]  /*1330*/  IMAD.WIDE R8, R11, 0x8, R8 ;  /* 0x000000080b087825 */ /* 0x000fe200078e0208 */
[----:B--2---:R-:W-:Y:S04]  /*1340*/  STG.E.64 desc[UR6][R18.64], R6 ;  /* 0x0000000612007986 */ /* 0x004fe8000c101b06 */
[----:B---3--:R-:W-:Y:S04]  /*1350*/  STG.E.64 desc[UR6][R4.64], R2 ;  /* 0x0000000204007986 */ /* 0x008fe8000c101b06 */
[----:B------:R-:W2:Y:S04]  /*1360*/  LDG.E.64 R14, desc[UR6][R12.64] ;  /* 0x000000060c0e7981 */ /* 0x000ea8000c1e1b00 */
[----:B------:R-:W3:Y:S04]  /*1370*/  LDG.E.64 R10, desc[UR6][R8.64] ;  /* 0x00000006080a7981 */ /* 0x000ee8000c1e1b00 */
[----:B--2---:R-:W-:Y:S04]  /*1380*/  STG.E.64 desc[UR6][R8.64], R14 ;  /* 0x0000000e08007986 */ /* 0x004fe8000c101b06 */
[----:B---3--:R-:W-:Y:S01]  /*1390*/  STG.E.64 desc[UR6][R12.64], R10 ;  /* 0x0000000a0c007986 */ /* 0x008fe2000c101b06 */
[----:B------:R-:W-:Y:S05]  /*13a0*/  EXIT ;  /* 0x000000000000794d */ /* 0x000fea0003800000 */
.L_x_20:
        /* <DEDUP_REMOVED lines=13> */
.L_x_25:


//--------------------- .nv.shared._Z12fix_idColunaPdS_ii --------------------------
	.section	.nv.shared._Z12fix_idColunaPdS_ii,"aw",@nobits
	.sectionflags	@""
	.align	8
.nv.shared._Z12fix_idColunaPdS_ii:
	.zero		17416


//--------------------- .nv.shared.reserved.0     --------------------------
	.section	.nv.shared.reserved.0,"aw",@nobits
	.weak		__nv_reservedSMEM_offset_0_alias
	.size		__nv_reservedSMEM_offset_0_alias, 0, 64
	.other		__nv_reservedSMEM_offset_0_alias,@"STO_CUDA_RESERVED_SHARED STV_DEFAULT"
__nv_reservedSMEM_offset_0_alias:
	.zero		0
	.zero		64


//--------------------- .nv.shared._Z16fix_No_idColunasPdS_ii --------------------------
	.section	.nv.shared._Z16fix_No_idColunasPdS_ii,"aw",@nobits
	.sectionflags	@""
	.align	8
.nv.shared._Z16fix_No_idColunasPdS_ii:
	.zero		1424


//--------------------- .nv.shared._Z9fix_linhaPdS_ii --------------------------
	.section	.nv.shared._Z9fix_linhaPdS_ii,"aw",@nobits
	.sectionflags	@""
	.align	8
.nv.shared._Z9fix_linhaPdS_ii:
	.zero		17416


//--------------------- .nv.shared._Z19troca_diagonal_zeroPdS_ii --------------------------
	.section	.nv.shared._Z19troca_diagonal_zeroPdS_ii,"aw",@nobits
	.sectionflags	@""
	.align	4
.nv.shared._Z19troca_diagonal_zeroPdS_ii:
	.zero		1028


//--------------------- .nv.constant0._Z12fix_idColunaPdS_ii --------------------------
	.section	.nv.constant0._Z12fix_idColunaPdS_ii,"a",@progbits
	.sectionflags	@""
	.align	4
.nv.constant0._Z12fix_idColunaPdS_ii:
	.zero		920


//--------------------- .nv.constant0._Z16fix_No_idColunasPdS_ii --------------------------
	.section	.nv.constant0._Z16fix_No_idColunasPdS_ii,"a",@progbits
	.sectionflags	@""
	.align	4
.nv.constant0._Z16fix_No_idColunasPdS_ii:
	.zero		920


//--------------------- .nv.constant0._Z9fix_linhaPdS_ii --------------------------
	.section	.nv.constant0._Z9fix_linhaPdS_ii,"a",@progbits
	.sectionflags	@""
	.align	4
.nv.constant0._Z9fix_linhaPdS_ii:
	.zero		920


//--------------------- .nv.constant0._Z19troca_diagonal_zeroPdS_ii --------------------------
	.section	.nv.constant0._Z19troca_diagonal_zeroPdS_ii,"a",@progbits
	.sectionflags	@""
	.align	4
.nv.constant0._Z19troca_diagonal_zeroPdS_ii:
	.zero		920


//--------------------- SYMBOLS --------------------------

	.type		.nv.reservedSmem.offset0,@object
	.size		.nv.reservedSmem.offset0,0x4
	.type		.nv.reservedSmem.cap,@object
	.size		.nv.reservedSmem.cap,0x4
